//
// Generated by NVIDIA NVVM Compiler
//
// Compiler Build ID: CL-36424714
// Cuda compilation tools, release 13.0, V13.0.88
// Based on NVVM 20.0.0
//

.version 9.0
.target sm_100
.address_size 64

	// .globl	_Z12dkernel_AddsPiS_S_S_
.func  (.param .b64 func_retval0) __internal_accurate_pow
()
;

.visible .entry _Z12dkernel_AddsPiS_S_S_(
	.param .u64 .ptr .align 1 _Z12dkernel_AddsPiS_S_S__param_0,
	.param .u64 .ptr .align 1 _Z12dkernel_AddsPiS_S_S__param_1,
	.param .u64 .ptr .align 1 _Z12dkernel_AddsPiS_S_S__param_2,
	.param .u64 .ptr .align 1 _Z12dkernel_AddsPiS_S_S__param_3
)
{
	.reg .pred 	%p<10>;
	.reg .b32 	%r<144>;
	.reg .b64 	%rd<86>;

	ld.param.u64 	%rd10, [_Z12dkernel_AddsPiS_S_S__param_0];
	ld.param.u64 	%rd11, [_Z12dkernel_AddsPiS_S_S__param_1];
	ld.param.u64 	%rd9, [_Z12dkernel_AddsPiS_S_S__param_2];
	ld.param.u64 	%rd12, [_Z12dkernel_AddsPiS_S_S__param_3];
	cvta.to.global.u64 	%rd1, %rd12;
	cvta.to.global.u64 	%rd2, %rd11;
	cvta.to.global.u64 	%rd13, %rd10;
	mov.u32 	%r1, %ctaid.x;
	mul.wide.u32 	%rd14, %r1, 4;
	add.s64 	%rd15, %rd13, %rd14;
	ld.global.u32 	%r134, [%rd15];
	ld.global.u32 	%r3, [%rd15+4];
	setp.ge.u32 	%p1, %r134, %r3;
	mov.b32 	%r143, 0;
	@%p1 bra 	$L__BB0_13;
	add.s32 	%r37, %r134, 1;
	max.u32 	%r38, %r3, %r37;
	sub.s32 	%r4, %r38, %r134;
	and.b32  	%r5, %r4, 15;
	sub.s32 	%r39, %r134, %r38;
	setp.gt.u32 	%p2, %r39, -16;
	mov.b32 	%r143, 0;
	@%p2 bra 	$L__BB0_4;
	and.b32  	%r41, %r4, -16;
	neg.s32 	%r129, %r41;
	mul.wide.u32 	%rd16, %r134, 4;
	add.s64 	%rd17, %rd16, %rd2;
	add.s64 	%rd84, %rd17, 32;
	mov.b32 	%r143, 0;
$L__BB0_3:
	.pragma "nounroll";
	ld.global.u32 	%r42, [%rd84+-32];
	mul.wide.s32 	%rd18, %r42, 4;
	add.s64 	%rd19, %rd1, %rd18;
	ld.global.u32 	%r43, [%rd19];
	add.s32 	%r44, %r43, %r143;
	ld.global.u32 	%r45, [%rd84+-28];
	mul.wide.s32 	%rd20, %r45, 4;
	add.s64 	%rd21, %rd1, %rd20;
	ld.global.u32 	%r46, [%rd21];
	add.s32 	%r47, %r46, %r44;
	ld.global.u32 	%r48, [%rd84+-24];
	mul.wide.s32 	%rd22, %r48, 4;
	add.s64 	%rd23, %rd1, %rd22;
	ld.global.u32 	%r49, [%rd23];
	add.s32 	%r50, %r49, %r47;
	ld.global.u32 	%r51, [%rd84+-20];
	mul.wide.s32 	%rd24, %r51, 4;
	add.s64 	%rd25, %rd1, %rd24;
	ld.global.u32 	%r52, [%rd25];
	add.s32 	%r53, %r52, %r50;
	ld.global.u32 	%r54, [%rd84+-16];
	mul.wide.s32 	%rd26, %r54, 4;
	add.s64 	%rd27, %rd1, %rd26;
	ld.global.u32 	%r55, [%rd27];
	add.s32 	%r56, %r55, %r53;
	ld.global.u32 	%r57, [%rd84+-12];
	mul.wide.s32 	%rd28, %r57, 4;
	add.s64 	%rd29, %rd1, %rd28;
	ld.global.u32 	%r58, [%rd29];
	add.s32 	%r59, %r58, %r56;
	ld.global.u32 	%r60, [%rd84+-8];
	mul.wide.s32 	%rd30, %r60, 4;
	add.s64 	%rd31, %rd1, %rd30;
	ld.global.u32 	%r61, [%rd31];
	add.s32 	%r62, %r61, %r59;
	ld.global.u32 	%r63, [%rd84+-4];
	mul.wide.s32 	%rd32, %r63, 4;
	add.s64 	%rd33, %rd1, %rd32;
	ld.global.u32 	%r64, [%rd33];
	add.s32 	%r65, %r64, %r62;
	ld.global.u32 	%r66, [%rd84];
	mul.wide.s32 	%rd34, %r66, 4;
	add.s64 	%rd35, %rd1, %rd34;
	ld.global.u32 	%r67, [%rd35];
	add.s32 	%r68, %r67, %r65;
	ld.global.u32 	%r69, [%rd84+4];
	mul.wide.s32 	%rd36, %r69, 4;
	add.s64 	%rd37, %rd1, %rd36;
	ld.global.u32 	%r70, [%rd37];
	add.s32 	%r71, %r70, %r68;
	ld.global.u32 	%r72, [%rd84+8];
	mul.wide.s32 	%rd38, %r72, 4;
	add.s64 	%rd39, %rd1, %rd38;
	ld.global.u32 	%r73, [%rd39];
	add.s32 	%r74, %r73, %r71;
	ld.global.u32 	%r75, [%rd84+12];
	mul.wide.s32 	%rd40, %r75, 4;
	add.s64 	%rd41, %rd1, %rd40;
	ld.global.u32 	%r76, [%rd41];
	add.s32 	%r77, %r76, %r74;
	ld.global.u32 	%r78, [%rd84+16];
	mul.wide.s32 	%rd42, %r78, 4;
	add.s64 	%rd43, %rd1, %rd42;
	ld.global.u32 	%r79, [%rd43];
	add.s32 	%r80, %r79, %r77;
	ld.global.u32 	%r81, [%rd84+20];
	mul.wide.s32 	%rd44, %r81, 4;
	add.s64 	%rd45, %rd1, %rd44;
	ld.global.u32 	%r82, [%rd45];
	add.s32 	%r83, %r82, %r80;
	ld.global.u32 	%r84, [%rd84+24];
	mul.wide.s32 	%rd46, %r84, 4;
	add.s64 	%rd47, %rd1, %rd46;
	ld.global.u32 	%r85, [%rd47];
	add.s32 	%r86, %r85, %r83;
	ld.global.u32 	%r87, [%rd84+28];
	mul.wide.s32 	%rd48, %r87, 4;
	add.s64 	%rd49, %rd1, %rd48;
	ld.global.u32 	%r88, [%rd49];
	add.s32 	%r143, %r88, %r86;
	add.s32 	%r134, %r134, 16;
	add.s32 	%r129, %r129, 16;
	add.s64 	%rd84, %rd84, 64;
	setp.ne.s32 	%p3, %r129, 0;
	@%p3 bra 	$L__BB0_3;
$L__BB0_4:
	setp.eq.s32 	%p4, %r5, 0;
	@%p4 bra 	$L__BB0_13;
	and.b32  	%r16, %r4, 7;
	setp.lt.u32 	%p5, %r5, 8;
	@%p5 bra 	$L__BB0_7;
	mul.wide.u32 	%rd50, %r134, 4;
	add.s64 	%rd51, %rd2, %rd50;
	ld.global.u32 	%r90, [%rd51];
	mul.wide.s32 	%rd52, %r90, 4;
	add.s64 	%rd53, %rd1, %rd52;
	ld.global.u32 	%r91, [%rd53];
	add.s32 	%r92, %r91, %r143;
	ld.global.u32 	%r93, [%rd51+4];
	mul.wide.s32 	%rd54, %r93, 4;
	add.s64 	%rd55, %rd1, %rd54;
	ld.global.u32 	%r94, [%rd55];
	add.s32 	%r95, %r94, %r92;
	ld.global.u32 	%r96, [%rd51+8];
	mul.wide.s32 	%rd56, %r96, 4;
	add.s64 	%rd57, %rd1, %rd56;
	ld.global.u32 	%r97, [%rd57];
	add.s32 	%r98, %r97, %r95;
	ld.global.u32 	%r99, [%rd51+12];
	mul.wide.s32 	%rd58, %r99, 4;
	add.s64 	%rd59, %rd1, %rd58;
	ld.global.u32 	%r100, [%rd59];
	add.s32 	%r101, %r100, %r98;
	ld.global.u32 	%r102, [%rd51+16];
	mul.wide.s32 	%rd60, %r102, 4;
	add.s64 	%rd61, %rd1, %rd60;
	ld.global.u32 	%r103, [%rd61];
	add.s32 	%r104, %r103, %r101;
	ld.global.u32 	%r105, [%rd51+20];
	mul.wide.s32 	%rd62, %r105, 4;
	add.s64 	%rd63, %rd1, %rd62;
	ld.global.u32 	%r106, [%rd63];
	add.s32 	%r107, %r106, %r104;
	ld.global.u32 	%r108, [%rd51+24];
	mul.wide.s32 	%rd64, %r108, 4;
	add.s64 	%rd65, %rd1, %rd64;
	ld.global.u32 	%r109, [%rd65];
	add.s32 	%r110, %r109, %r107;
	ld.global.u32 	%r111, [%rd51+28];
	mul.wide.s32 	%rd66, %r111, 4;
	add.s64 	%rd67, %rd1, %rd66;
	ld.global.u32 	%r112, [%rd67];
	add.s32 	%r143, %r112, %r110;
	add.s32 	%r134, %r134, 8;
$L__BB0_7:
	setp.eq.s32 	%p6, %r16, 0;
	@%p6 bra 	$L__BB0_13;
	and.b32  	%r22, %r4, 3;
	setp.lt.u32 	%p7, %r16, 4;
	@%p7 bra 	$L__BB0_10;
	mul.wide.u32 	%rd68, %r134, 4;
	add.s64 	%rd69, %rd2, %rd68;
	ld.global.u32 	%r114, [%rd69];
	mul.wide.s32 	%rd70, %r114, 4;
	add.s64 	%rd71, %rd1, %rd70;
	ld.global.u32 	%r115, [%rd71];
	add.s32 	%r116, %r115, %r143;
	ld.global.u32 	%r117, [%rd69+4];
	mul.wide.s32 	%rd72, %r117, 4;
	add.s64 	%rd73, %rd1, %rd72;
	ld.global.u32 	%r118, [%rd73];
	add.s32 	%r119, %r118, %r116;
	ld.global.u32 	%r120, [%rd69+8];
	mul.wide.s32 	%rd74, %r120, 4;
	add.s64 	%rd75, %rd1, %rd74;
	ld.global.u32 	%r121, [%rd75];
	add.s32 	%r122, %r121, %r119;
	ld.global.u32 	%r123, [%rd69+12];
	mul.wide.s32 	%rd76, %r123, 4;
	add.s64 	%rd77, %rd1, %rd76;
	ld.global.u32 	%r124, [%rd77];
	add.s32 	%r143, %r124, %r122;
	add.s32 	%r134, %r134, 4;
$L__BB0_10:
	setp.eq.s32 	%p8, %r22, 0;
	@%p8 bra 	$L__BB0_13;
	mul.wide.u32 	%rd78, %r134, 4;
	add.s64 	%rd85, %rd2, %rd78;
	neg.s32 	%r141, %r22;
$L__BB0_12:
	.pragma "nounroll";
	ld.global.u32 	%r125, [%rd85];
	mul.wide.s32 	%rd79, %r125, 4;
	add.s64 	%rd80, %rd1, %rd79;
	ld.global.u32 	%r126, [%rd80];
	add.s32 	%r143, %r126, %r143;
	add.s64 	%rd85, %rd85, 4;
	add.s32 	%r141, %r141, 1;
	setp.ne.s32 	%p9, %r141, 0;
	@%p9 bra 	$L__BB0_12;
$L__BB0_13:
	cvta.to.global.u64 	%rd81, %rd9;
	add.s64 	%rd83, %rd81, %rd14;
	ld.global.u32 	%r127, [%rd83];
	add.s32 	%r128, %r127, %r143;
	st.global.u32 	[%rd83], %r128;
	ret;

}
	// .globl	_Z12dkernel_MinsPiS_S_S_
.visible .entry _Z12dkernel_MinsPiS_S_S_(
	.param .u64 .ptr .align 1 _Z12dkernel_MinsPiS_S_S__param_0,
	.param .u64 .ptr .align 1 _Z12dkernel_MinsPiS_S_S__param_1,
	.param .u64 .ptr .align 1 _Z12dkernel_MinsPiS_S_S__param_2,
	.param .u64 .ptr .align 1 _Z12dkernel_MinsPiS_S_S__param_3
)
{
	.reg .pred 	%p<12>;
	.reg .b32 	%r<146>;
	.reg .b64 	%rd<86>;
	.reg .b64 	%fd<8>;

	ld.param.u64 	%rd10, [_Z12dkernel_MinsPiS_S_S__param_0];
	ld.param.u64 	%rd11, [_Z12dkernel_MinsPiS_S_S__param_1];
	ld.param.u64 	%rd9, [_Z12dkernel_MinsPiS_S_S__param_2];
	ld.param.u64 	%rd12, [_Z12dkernel_MinsPiS_S_S__param_3];
	cvta.to.global.u64 	%rd1, %rd12;
	cvta.to.global.u64 	%rd2, %rd11;
	cvta.to.global.u64 	%rd13, %rd10;
	mov.u32 	%r1, %ctaid.x;
	mul.wide.u32 	%rd14, %r1, 4;
	add.s64 	%rd15, %rd13, %rd14;
	ld.global.u32 	%r136, [%rd15];
	mov.f64 	%fd1, 0d4000000000000000;
	{
	.reg .b32 %temp; 
	mov.b64 	{%temp, %r35}, %fd1;
	}
	mov.f64 	%fd2, 0d403E000000000000;
	{
	.reg .b32 %temp; 
	mov.b64 	{%temp, %r36}, %fd2;
	}
	and.b32  	%r38, %r36, 2146435072;
	setp.eq.s32 	%p1, %r38, 1075838976;
	{ // callseq 0, 0
	.param .b64 retval0;
	call.uni (retval0), 
	__internal_accurate_pow, 
	(
	);
	ld.param.f64 	%fd3, [retval0];
	} // callseq 0
	setp.lt.s32 	%p2, %r35, 0;
	neg.f64 	%fd5, %fd3;
	selp.f64 	%fd6, %fd5, %fd3, %p1;
	selp.f64 	%fd7, %fd6, %fd3, %p2;
	cvt.rzi.u32.f64 	%r145, %fd7;
	ld.global.u32 	%r4, [%rd15+4];
	setp.ge.u32 	%p3, %r136, %r4;
	@%p3 bra 	$L__BB1_13;
	add.s32 	%r40, %r136, 1;
	max.u32 	%r41, %r4, %r40;
	sub.s32 	%r5, %r41, %r136;
	and.b32  	%r6, %r5, 15;
	sub.s32 	%r42, %r136, %r41;
	setp.gt.u32 	%p4, %r42, -16;
	@%p4 bra 	$L__BB1_4;
	and.b32  	%r43, %r5, -16;
	neg.s32 	%r131, %r43;
	mul.wide.u32 	%rd16, %r136, 4;
	add.s64 	%rd17, %rd16, %rd2;
	add.s64 	%rd84, %rd17, 32;
$L__BB1_3:
	.pragma "nounroll";
	ld.global.u32 	%r44, [%rd84+-32];
	mul.wide.s32 	%rd18, %r44, 4;
	add.s64 	%rd19, %rd1, %rd18;
	ld.global.u32 	%r45, [%rd19];
	min.u32 	%r46, %r45, %r145;
	ld.global.u32 	%r47, [%rd84+-28];
	mul.wide.s32 	%rd20, %r47, 4;
	add.s64 	%rd21, %rd1, %rd20;
	ld.global.u32 	%r48, [%rd21];
	min.u32 	%r49, %r48, %r46;
	ld.global.u32 	%r50, [%rd84+-24];
	mul.wide.s32 	%rd22, %r50, 4;
	add.s64 	%rd23, %rd1, %rd22;
	ld.global.u32 	%r51, [%rd23];
	min.u32 	%r52, %r51, %r49;
	ld.global.u32 	%r53, [%rd84+-20];
	mul.wide.s32 	%rd24, %r53, 4;
	add.s64 	%rd25, %rd1, %rd24;
	ld.global.u32 	%r54, [%rd25];
	min.u32 	%r55, %r54, %r52;
	ld.global.u32 	%r56, [%rd84+-16];
	mul.wide.s32 	%rd26, %r56, 4;
	add.s64 	%rd27, %rd1, %rd26;
	ld.global.u32 	%r57, [%rd27];
	min.u32 	%r58, %r57, %r55;
	ld.global.u32 	%r59, [%rd84+-12];
	mul.wide.s32 	%rd28, %r59, 4;
	add.s64 	%rd29, %rd1, %rd28;
	ld.global.u32 	%r60, [%rd29];
	min.u32 	%r61, %r60, %r58;
	ld.global.u32 	%r62, [%rd84+-8];
	mul.wide.s32 	%rd30, %r62, 4;
	add.s64 	%rd31, %rd1, %rd30;
	ld.global.u32 	%r63, [%rd31];
	min.u32 	%r64, %r63, %r61;
	ld.global.u32 	%r65, [%rd84+-4];
	mul.wide.s32 	%rd32, %r65, 4;
	add.s64 	%rd33, %rd1, %rd32;
	ld.global.u32 	%r66, [%rd33];
	min.u32 	%r67, %r66, %r64;
	ld.global.u32 	%r68, [%rd84];
	mul.wide.s32 	%rd34, %r68, 4;
	add.s64 	%rd35, %rd1, %rd34;
	ld.global.u32 	%r69, [%rd35];
	min.u32 	%r70, %r69, %r67;
	ld.global.u32 	%r71, [%rd84+4];
	mul.wide.s32 	%rd36, %r71, 4;
	add.s64 	%rd37, %rd1, %rd36;
	ld.global.u32 	%r72, [%rd37];
	min.u32 	%r73, %r72, %r70;
	ld.global.u32 	%r74, [%rd84+8];
	mul.wide.s32 	%rd38, %r74, 4;
	add.s64 	%rd39, %rd1, %rd38;
	ld.global.u32 	%r75, [%rd39];
	min.u32 	%r76, %r75, %r73;
	ld.global.u32 	%r77, [%rd84+12];
	mul.wide.s32 	%rd40, %r77, 4;
	add.s64 	%rd41, %rd1, %rd40;
	ld.global.u32 	%r78, [%rd41];
	min.u32 	%r79, %r78, %r76;
	ld.global.u32 	%r80, [%rd84+16];
	mul.wide.s32 	%rd42, %r80, 4;
	add.s64 	%rd43, %rd1, %rd42;
	ld.global.u32 	%r81, [%rd43];
	min.u32 	%r82, %r81, %r79;
	ld.global.u32 	%r83, [%rd84+20];
	mul.wide.s32 	%rd44, %r83, 4;
	add.s64 	%rd45, %rd1, %rd44;
	ld.global.u32 	%r84, [%rd45];
	min.u32 	%r85, %r84, %r82;
	ld.global.u32 	%r86, [%rd84+24];
	mul.wide.s32 	%rd46, %r86, 4;
	add.s64 	%rd47, %rd1, %rd46;
	ld.global.u32 	%r87, [%rd47];
	min.u32 	%r88, %r87, %r85;
	ld.global.u32 	%r89, [%rd84+28];
	mul.wide.s32 	%rd48, %r89, 4;
	add.s64 	%rd49, %rd1, %rd48;
	ld.global.u32 	%r90, [%rd49];
	min.u32 	%r145, %r90, %r88;
	add.s32 	%r136, %r136, 16;
	add.s32 	%r131, %r131, 16;
	add.s64 	%rd84, %rd84, 64;
	setp.ne.s32 	%p5, %r131, 0;
	@%p5 bra 	$L__BB1_3;
$L__BB1_4:
	setp.eq.s32 	%p6, %r6, 0;
	@%p6 bra 	$L__BB1_13;
	and.b32  	%r17, %r5, 7;
	setp.lt.u32 	%p7, %r6, 8;
	@%p7 bra 	$L__BB1_7;
	mul.wide.u32 	%rd50, %r136, 4;
	add.s64 	%rd51, %rd2, %rd50;
	ld.global.u32 	%r92, [%rd51];
	mul.wide.s32 	%rd52, %r92, 4;
	add.s64 	%rd53, %rd1, %rd52;
	ld.global.u32 	%r93, [%rd53];
	min.u32 	%r94, %r93, %r145;
	ld.global.u32 	%r95, [%rd51+4];
	mul.wide.s32 	%rd54, %r95, 4;
	add.s64 	%rd55, %rd1, %rd54;
	ld.global.u32 	%r96, [%rd55];
	min.u32 	%r97, %r96, %r94;
	ld.global.u32 	%r98, [%rd51+8];
	mul.wide.s32 	%rd56, %r98, 4;
	add.s64 	%rd57, %rd1, %rd56;
	ld.global.u32 	%r99, [%rd57];
	min.u32 	%r100, %r99, %r97;
	ld.global.u32 	%r101, [%rd51+12];
	mul.wide.s32 	%rd58, %r101, 4;
	add.s64 	%rd59, %rd1, %rd58;
	ld.global.u32 	%r102, [%rd59];
	min.u32 	%r103, %r102, %r100;
	ld.global.u32 	%r104, [%rd51+16];
	mul.wide.s32 	%rd60, %r104, 4;
	add.s64 	%rd61, %rd1, %rd60;
	ld.global.u32 	%r105, [%rd61];
	min.u32 	%r106, %r105, %r103;
	ld.global.u32 	%r107, [%rd51+20];
	mul.wide.s32 	%rd62, %r107, 4;
	add.s64 	%rd63, %rd1, %rd62;
	ld.global.u32 	%r108, [%rd63];
	min.u32 	%r109, %r108, %r106;
	ld.global.u32 	%r110, [%rd51+24];
	mul.wide.s32 	%rd64, %r110, 4;
	add.s64 	%rd65, %rd1, %rd64;
	ld.global.u32 	%r111, [%rd65];
	min.u32 	%r112, %r111, %r109;
	ld.global.u32 	%r113, [%rd51+28];
	mul.wide.s32 	%rd66, %r113, 4;
	add.s64 	%rd67, %rd1, %rd66;
	ld.global.u32 	%r114, [%rd67];
	min.u32 	%r145, %r114, %r112;
	add.s32 	%r136, %r136, 8;
$L__BB1_7:
	setp.eq.s32 	%p8, %r17, 0;
	@%p8 bra 	$L__BB1_13;
	and.b32  	%r23, %r5, 3;
	setp.lt.u32 	%p9, %r17, 4;
	@%p9 bra 	$L__BB1_10;
	mul.wide.u32 	%rd68, %r136, 4;
	add.s64 	%rd69, %rd2, %rd68;
	ld.global.u32 	%r116, [%rd69];
	mul.wide.s32 	%rd70, %r116, 4;
	add.s64 	%rd71, %rd1, %rd70;
	ld.global.u32 	%r117, [%rd71];
	min.u32 	%r118, %r117, %r145;
	ld.global.u32 	%r119, [%rd69+4];
	mul.wide.s32 	%rd72, %r119, 4;
	add.s64 	%rd73, %rd1, %rd72;
	ld.global.u32 	%r120, [%rd73];
	min.u32 	%r121, %r120, %r118;
	ld.global.u32 	%r122, [%rd69+8];
	mul.wide.s32 	%rd74, %r122, 4;
	add.s64 	%rd75, %rd1, %rd74;
	ld.global.u32 	%r123, [%rd75];
	min.u32 	%r124, %r123, %r121;
	ld.global.u32 	%r125, [%rd69+12];
	mul.wide.s32 	%rd76, %r125, 4;
	add.s64 	%rd77, %rd1, %rd76;
	ld.global.u32 	%r126, [%rd77];
	min.u32 	%r145, %r126, %r124;
	add.s32 	%r136, %r136, 4;
$L__BB1_10:
	setp.eq.s32 	%p10, %r23, 0;
	@%p10 bra 	$L__BB1_13;
	mul.wide.u32 	%rd78, %r136, 4;
	add.s64 	%rd85, %rd2, %rd78;
	neg.s32 	%r143, %r23;
$L__BB1_12:
	.pragma "nounroll";
	ld.global.u32 	%r127, [%rd85];
	mul.wide.s32 	%rd79, %r127, 4;
	add.s64 	%rd80, %rd1, %rd79;
	ld.global.u32 	%r128, [%rd80];
	min.u32 	%r145, %r128, %r145;
	add.s64 	%rd85, %rd85, 4;
	add.s32 	%r143, %r143, 1;
	setp.ne.s32 	%p11, %r143, 0;
	@%p11 bra 	$L__BB1_12;
$L__BB1_13:
	cvta.to.global.u64 	%rd81, %rd9;
	add.s64 	%rd83, %rd81, %rd14;
	ld.global.u32 	%r129, [%rd83];
	min.u32 	%r130, %r129, %r145;
	st.global.u32 	[%rd83], %r130;
	ret;

}
	// .globl	_Z12dkernel_MaxsPiS_S_S_
.visible .entry _Z12dkernel_MaxsPiS_S_S_(
	.param .u64 .ptr .align 1 _Z12dkernel_MaxsPiS_S_S__param_0,
	.param .u64 .ptr .align 1 _Z12dkernel_MaxsPiS_S_S__param_1,
	.param .u64 .ptr .align 1 _Z12dkernel_MaxsPiS_S_S__param_2,
	.param .u64 .ptr .align 1 _Z12dkernel_MaxsPiS_S_S__param_3
)
{
	.reg .pred 	%p<10>;
	.reg .b32 	%r<144>;
	.reg .b64 	%rd<86>;

	ld.param.u64 	%rd10, [_Z12dkernel_MaxsPiS_S_S__param_0];
	ld.param.u64 	%rd11, [_Z12dkernel_MaxsPiS_S_S__param_1];
	ld.param.u64 	%rd9, [_Z12dkernel_MaxsPiS_S_S__param_2];
	ld.param.u64 	%rd12, [_Z12dkernel_MaxsPiS_S_S__param_3];
	cvta.to.global.u64 	%rd1, %rd12;
	cvta.to.global.u64 	%rd2, %rd11;
	cvta.to.global.u64 	%rd13, %rd10;
	mov.u32 	%r1, %ctaid.x;
	mul.wide.u32 	%rd14, %r1, 4;
	add.s64 	%rd15, %rd13, %rd14;
	ld.global.u32 	%r134, [%rd15];
	ld.global.u32 	%r3, [%rd15+4];
	setp.ge.u32 	%p1, %r134, %r3;
	mov.b32 	%r143, 0;
	@%p1 bra 	$L__BB2_13;
	add.s32 	%r37, %r134, 1;
	max.u32 	%r38, %r3, %r37;
	sub.s32 	%r4, %r38, %r134;
	and.b32  	%r5, %r4, 15;
	sub.s32 	%r39, %r134, %r38;
	setp.gt.u32 	%p2, %r39, -16;
	mov.b32 	%r143, 0;
	@%p2 bra 	$L__BB2_4;
	and.b32  	%r41, %r4, -16;
	neg.s32 	%r129, %r41;
	mul.wide.u32 	%rd16, %r134, 4;
	add.s64 	%rd17, %rd16, %rd2;
	add.s64 	%rd84, %rd17, 32;
	mov.b32 	%r143, 0;
$L__BB2_3:
	.pragma "nounroll";
	ld.global.u32 	%r42, [%rd84+-32];
	mul.wide.s32 	%rd18, %r42, 4;
	add.s64 	%rd19, %rd1, %rd18;
	ld.global.u32 	%r43, [%rd19];
	max.u32 	%r44, %r43, %r143;
	ld.global.u32 	%r45, [%rd84+-28];
	mul.wide.s32 	%rd20, %r45, 4;
	add.s64 	%rd21, %rd1, %rd20;
	ld.global.u32 	%r46, [%rd21];
	max.u32 	%r47, %r46, %r44;
	ld.global.u32 	%r48, [%rd84+-24];
	mul.wide.s32 	%rd22, %r48, 4;
	add.s64 	%rd23, %rd1, %rd22;
	ld.global.u32 	%r49, [%rd23];
	max.u32 	%r50, %r49, %r47;
	ld.global.u32 	%r51, [%rd84+-20];
	mul.wide.s32 	%rd24, %r51, 4;
	add.s64 	%rd25, %rd1, %rd24;
	ld.global.u32 	%r52, [%rd25];
	max.u32 	%r53, %r52, %r50;
	ld.global.u32 	%r54, [%rd84+-16];
	mul.wide.s32 	%rd26, %r54, 4;
	add.s64 	%rd27, %rd1, %rd26;
	ld.global.u32 	%r55, [%rd27];
	max.u32 	%r56, %r55, %r53;
	ld.global.u32 	%r57, [%rd84+-12];
	mul.wide.s32 	%rd28, %r57, 4;
	add.s64 	%rd29, %rd1, %rd28;
	ld.global.u32 	%r58, [%rd29];
	max.u32 	%r59, %r58, %r56;
	ld.global.u32 	%r60, [%rd84+-8];
	mul.wide.s32 	%rd30, %r60, 4;
	add.s64 	%rd31, %rd1, %rd30;
	ld.global.u32 	%r61, [%rd31];
	max.u32 	%r62, %r61, %r59;
	ld.global.u32 	%r63, [%rd84+-4];
	mul.wide.s32 	%rd32, %r63, 4;
	add.s64 	%rd33, %rd1, %rd32;
	ld.global.u32 	%r64, [%rd33];
	max.u32 	%r65, %r64, %r62;
	ld.global.u32 	%r66, [%rd84];
	mul.wide.s32 	%rd34, %r66, 4;
	add.s64 	%rd35, %rd1, %rd34;
	ld.global.u32 	%r67, [%rd35];
	max.u32 	%r68, %r67, %r65;
	ld.global.u32 	%r69, [%rd84+4];
	mul.wide.s32 	%rd36, %r69, 4;
	add.s64 	%rd37, %rd1, %rd36;
	ld.global.u32 	%r70, [%rd37];
	max.u32 	%r71, %r70, %r68;
	ld.global.u32 	%r72, [%rd84+8];
	mul.wide.s32 	%rd38, %r72, 4;
	add.s64 	%rd39, %rd1, %rd38;
	ld.global.u32 	%r73, [%rd39];
	max.u32 	%r74, %r73, %r71;
	ld.global.u32 	%r75, [%rd84+12];
	mul.wide.s32 	%rd40, %r75, 4;
	add.s64 	%rd41, %rd1, %rd40;
	ld.global.u32 	%r76, [%rd41];
	max.u32 	%r77, %r76, %r74;
	ld.global.u32 	%r78, [%rd84+16];
	mul.wide.s32 	%rd42, %r78, 4;
	add.s64 	%rd43, %rd1, %rd42;
	ld.global.u32 	%r79, [%rd43];
	max.u32 	%r80, %r79, %r77;
	ld.global.u32 	%r81, [%rd84+20];
	mul.wide.s32 	%rd44, %r81, 4;
	add.s64 	%rd45, %rd1, %rd44;
	ld.global.u32 	%r82, [%rd45];
	max.u32 	%r83, %r82, %r80;
	ld.global.u32 	%r84, [%rd84+24];
	mul.wide.s32 	%rd46, %r84, 4;
	add.s64 	%rd47, %rd1, %rd46;
	ld.global.u32 	%r85, [%rd47];
	max.u32 	%r86, %r85, %r83;
	ld.global.u32 	%r87, [%rd84+28];
	mul.wide.s32 	%rd48, %r87, 4;
	add.s64 	%rd49, %rd1, %rd48;
	ld.global.u32 	%r88, [%rd49];
	max.u32 	%r143, %r88, %r86;
	add.s32 	%r134, %r134, 16;
	add.s32 	%r129, %r129, 16;
	add.s64 	%rd84, %rd84, 64;
	setp.ne.s32 	%p3, %r129, 0;
	@%p3 bra 	$L__BB2_3;
$L__BB2_4:
	setp.eq.s32 	%p4, %r5, 0;
	@%p4 bra 	$L__BB2_13;
	and.b32  	%r16, %r4, 7;
	setp.lt.u32 	%p5, %r5, 8;
	@%p5 bra 	$L__BB2_7;
	mul.wide.u32 	%rd50, %r134, 4;
	add.s64 	%rd51, %rd2, %rd50;
	ld.global.u32 	%r90, [%rd51];
	mul.wide.s32 	%rd52, %r90, 4;
	add.s64 	%rd53, %rd1, %rd52;
	ld.global.u32 	%r91, [%rd53];
	max.u32 	%r92, %r91, %r143;
	ld.global.u32 	%r93, [%rd51+4];
	mul.wide.s32 	%rd54, %r93, 4;
	add.s64 	%rd55, %rd1, %rd54;
	ld.global.u32 	%r94, [%rd55];
	max.u32 	%r95, %r94, %r92;
	ld.global.u32 	%r96, [%rd51+8];
	mul.wide.s32 	%rd56, %r96, 4;
	add.s64 	%rd57, %rd1, %rd56;
	ld.global.u32 	%r97, [%rd57];
	max.u32 	%r98, %r97, %r95;
	ld.global.u32 	%r99, [%rd51+12];
	mul.wide.s32 	%rd58, %r99, 4;
	add.s64 	%rd59, %rd1, %rd58;
	ld.global.u32 	%r100, [%rd59];
	max.u32 	%r101, %r100, %r98;
	ld.global.u32 	%r102, [%rd51+16];
	mul.wide.s32 	%rd60, %r102, 4;
	add.s64 	%rd61, %rd1, %rd60;
	ld.global.u32 	%r103, [%rd61];
	max.u32 	%r104, %r103, %r101;
	ld.global.u32 	%r105, [%rd51+20];
	mul.wide.s32 	%rd62, %r105, 4;
	add.s64 	%rd63, %rd1, %rd62;
	ld.global.u32 	%r106, [%rd63];
	max.u32 	%r107, %r106, %r104;
	ld.global.u32 	%r108, [%rd51+24];
	mul.wide.s32 	%rd64, %r108, 4;
	add.s64 	%rd65, %rd1, %rd64;
	ld.global.u32 	%r109, [%rd65];
	max.u32 	%r110, %r109, %r107;
	ld.global.u32 	%r111, [%rd51+28];
	mul.wide.s32 	%rd66, %r111, 4;
	add.s64 	%rd67, %rd1, %rd66;
	ld.global.u32 	%r112, [%rd67];
	max.u32 	%r143, %r112, %r110;
	add.s32 	%r134, %r134, 8;
$L__BB2_7:
	setp.eq.s32 	%p6, %r16, 0;
	@%p6 bra 	$L__BB2_13;
	and.b32  	%r22, %r4, 3;
	setp.lt.u32 	%p7, %r16, 4;
	@%p7 bra 	$L__BB2_10;
	mul.wide.u32 	%rd68, %r134, 4;
	add.s64 	%rd69, %rd2, %rd68;
	ld.global.u32 	%r114, [%rd69];
	mul.wide.s32 	%rd70, %r114, 4;
	add.s64 	%rd71, %rd1, %rd70;
	ld.global.u32 	%r115, [%rd71];
	max.u32 	%r116, %r115, %r143;
	ld.global.u32 	%r117, [%rd69+4];
	mul.wide.s32 	%rd72, %r117, 4;
	add.s64 	%rd73, %rd1, %rd72;
	ld.global.u32 	%r118, [%rd73];
	max.u32 	%r119, %r118, %r116;
	ld.global.u32 	%r120, [%rd69+8];
	mul.wide.s32 	%rd74, %r120, 4;
	add.s64 	%rd75, %rd1, %rd74;
	ld.global.u32 	%r121, [%rd75];
	max.u32 	%r122, %r121, %r119;
	ld.global.u32 	%r123, [%rd69+12];
	mul.wide.s32 	%rd76, %r123, 4;
	add.s64 	%rd77, %rd1, %rd76;
	ld.global.u32 	%r124, [%rd77];
	max.u32 	%r143, %r124, %r122;
	add.s32 	%r134, %r134, 4;
$L__BB2_10:
	setp.eq.s32 	%p8, %r22, 0;
	@%p8 bra 	$L__BB2_13;
	mul.wide.u32 	%rd78, %r134, 4;
	add.s64 	%rd85, %rd2, %rd78;
	neg.s32 	%r141, %r22;
$L__BB2_12:
	.pragma "nounroll";
	ld.global.u32 	%r125, [%rd85];
	mul.wide.s32 	%rd79, %r125, 4;
	add.s64 	%rd80, %rd1, %rd79;
	ld.global.u32 	%r126, [%rd80];
	max.u32 	%r143, %r126, %r143;
	add.s64 	%rd85, %rd85, 4;
	add.s32 	%r141, %r141, 1;
	setp.ne.s32 	%p9, %r141, 0;
	@%p9 bra 	$L__BB2_12;
$L__BB2_13:
	cvta.to.global.u64 	%rd81, %rd9;
	add.s64 	%rd83, %rd81, %rd14;
	ld.global.u32 	%r127, [%rd83];
	max.u32 	%r128, %r127, %r143;
	st.global.u32 	[%rd83], %r128;
	ret;

}
.func  (.param .b64 func_retval0) __internal_accurate_pow()
{
	.reg .pred 	%p<8>;
	.reg .b32 	%r<46>;
	.reg .b32 	%f<3>;
	.reg .b64 	%fd<109>;

	mov.f64 	%fd10, 0d4000000000000000;
	{
	.reg .b32 %temp; 
	mov.b64 	{%temp, %r8}, %fd10;
	}
	{
	.reg .b32 %temp; 
	mov.b64 	{%r9, %temp}, %fd10;
	}
	shr.u32 	%r10, %r8, 20;
	setp.lt.u32 	%p1, %r8, 1048576;
	mov.f64 	%fd11, 0d4360000000000000;
	{
	.reg .b32 %temp; 
	mov.b64 	{%temp, %r11}, %fd11;
	}
	{
	.reg .b32 %temp; 
	mov.b64 	{%r12, %temp}, %fd11;
	}
	shr.u32 	%r13, %r11, 20;
	add.s32 	%r14, %r13, -54;
	selp.b32 	%r15, %r12, %r9, %p1;
	selp.b32 	%r16, %r11, %r8, %p1;
	selp.b32 	%r1, %r14, %r10, %p1;
	add.s32 	%r45, %r1, -1023;
	and.b32  	%r17, %r16, -2146435073;
	or.b32  	%r18, %r17, 1072693248;
	mov.b64 	%fd107, {%r15, %r18};
	setp.lt.u32 	%p2, %r18, 1073127583;
	@%p2 bra 	$L__BB3_2;
	{
	.reg .b32 %temp; 
	mov.b64 	{%r19, %temp}, %fd107;
	}
	{
	.reg .b32 %temp; 
	mov.b64 	{%temp, %r20}, %fd107;
	}
	add.s32 	%r21, %r20, -1048576;
	mov.b64 	%fd107, {%r19, %r21};
	add.s32 	%r45, %r1, -1022;
$L__BB3_2:
	add.f64 	%fd12, %fd107, 0dBFF0000000000000;
	add.f64 	%fd13, %fd107, 0d3FF0000000000000;
	rcp.approx.ftz.f64 	%fd14, %fd13;
	neg.f64 	%fd15, %fd13;
	fma.rn.f64 	%fd16, %fd15, %fd14, 0d3FF0000000000000;
	fma.rn.f64 	%fd17, %fd16, %fd16, %fd16;
	fma.rn.f64 	%fd18, %fd17, %fd14, %fd14;
	mul.f64 	%fd19, %fd12, %fd18;
	fma.rn.f64 	%fd20, %fd12, %fd18, %fd19;
	mul.f64 	%fd21, %fd20, %fd20;
	fma.rn.f64 	%fd22, %fd21, 0d3EB0F5FF7D2CAFE2, 0d3ED0F5D241AD3B5A;
	fma.rn.f64 	%fd23, %fd22, %fd21, 0d3EF3B20A75488A3F;
	fma.rn.f64 	%fd24, %fd23, %fd21, 0d3F1745CDE4FAECD5;
	fma.rn.f64 	%fd25, %fd24, %fd21, 0d3F3C71C7258A578B;
	fma.rn.f64 	%fd26, %fd25, %fd21, 0d3F6249249242B910;
	fma.rn.f64 	%fd27, %fd26, %fd21, 0d3F89999999999DFB;
	sub.f64 	%fd28, %fd12, %fd20;
	add.f64 	%fd29, %fd28, %fd28;
	neg.f64 	%fd30, %fd20;
	fma.rn.f64 	%fd31, %fd30, %fd12, %fd29;
	mul.f64 	%fd32, %fd18, %fd31;
	fma.rn.f64 	%fd33, %fd21, %fd27, 0d3FB5555555555555;
	mov.f64 	%fd34, 0d3FB5555555555555;
	sub.f64 	%fd35, %fd34, %fd33;
	fma.rn.f64 	%fd36, %fd21, %fd27, %fd35;
	add.f64 	%fd37, %fd36, 0dBC46A4CB00B9E7B0;
	add.f64 	%fd38, %fd33, %fd37;
	sub.f64 	%fd39, %fd33, %fd38;
	add.f64 	%fd40, %fd37, %fd39;
	mul.rn.f64 	%fd41, %fd20, %fd20;
	neg.f64 	%fd42, %fd41;
	fma.rn.f64 	%fd43, %fd20, %fd20, %fd42;
	{
	.reg .b32 %temp; 
	mov.b64 	{%r22, %temp}, %fd32;
	}
	{
	.reg .b32 %temp; 
	mov.b64 	{%temp, %r23}, %fd32;
	}
	add.s32 	%r24, %r23, 1048576;
	mov.b64 	%fd44, {%r22, %r24};
	fma.rn.f64 	%fd45, %fd20, %fd44, %fd43;
	mul.rn.f64 	%fd46, %fd41, %fd20;
	neg.f64 	%fd47, %fd46;
	fma.rn.f64 	%fd48, %fd41, %fd20, %fd47;
	fma.rn.f64 	%fd49, %fd41, %fd32, %fd48;
	fma.rn.f64 	%fd50, %fd45, %fd20, %fd49;
	mul.rn.f64 	%fd51, %fd38, %fd46;
	neg.f64 	%fd52, %fd51;
	fma.rn.f64 	%fd53, %fd38, %fd46, %fd52;
	fma.rn.f64 	%fd54, %fd38, %fd50, %fd53;
	fma.rn.f64 	%fd55, %fd40, %fd46, %fd54;
	add.f64 	%fd56, %fd51, %fd55;
	sub.f64 	%fd57, %fd51, %fd56;
	add.f64 	%fd58, %fd55, %fd57;
	add.f64 	%fd59, %fd20, %fd56;
	sub.f64 	%fd60, %fd20, %fd59;
	add.f64 	%fd61, %fd56, %fd60;
	add.f64 	%fd62, %fd58, %fd61;
	add.f64 	%fd63, %fd32, %fd62;
	add.f64 	%fd64, %fd59, %fd63;
	sub.f64 	%fd65, %fd59, %fd64;
	add.f64 	%fd66, %fd63, %fd65;
	xor.b32  	%r25, %r45, -2147483648;
	mov.b32 	%r26, 1127219200;
	mov.b64 	%fd67, {%r25, %r26};
	mov.b32 	%r27, -2147483648;
	mov.b64 	%fd68, {%r27, %r26};
	sub.f64 	%fd69, %fd67, %fd68;
	fma.rn.f64 	%fd70, %fd69, 0d3FE62E42FEFA39EF, %fd64;
	fma.rn.f64 	%fd71, %fd69, 0dBFE62E42FEFA39EF, %fd70;
	sub.f64 	%fd72, %fd71, %fd64;
	sub.f64 	%fd73, %fd66, %fd72;
	fma.rn.f64 	%fd74, %fd69, 0d3C7ABC9E3B39803F, %fd73;
	add.f64 	%fd75, %fd70, %fd74;
	sub.f64 	%fd76, %fd70, %fd75;
	add.f64 	%fd77, %fd74, %fd76;
	mov.f64 	%fd78, 0d403E000000000000;
	{
	.reg .b32 %temp; 
	mov.b64 	{%temp, %r28}, %fd78;
	}
	{
	.reg .b32 %temp; 
	mov.b64 	{%r29, %temp}, %fd78;
	}
	shl.b32 	%r30, %r28, 1;
	setp.gt.u32 	%p3, %r30, -33554433;
	and.b32  	%r31, %r28, -15728641;
	selp.b32 	%r32, %r31, %r28, %p3;
	mov.b64 	%fd79, {%r29, %r32};
	mul.rn.f64 	%fd80, %fd75, %fd79;
	neg.f64 	%fd81, %fd80;
	fma.rn.f64 	%fd82, %fd75, %fd79, %fd81;
	fma.rn.f64 	%fd83, %fd77, %fd79, %fd82;
	add.f64 	%fd4, %fd80, %fd83;
	sub.f64 	%fd84, %fd80, %fd4;
	add.f64 	%fd5, %fd83, %fd84;
	fma.rn.f64 	%fd85, %fd4, 0d3FF71547652B82FE, 0d4338000000000000;
	{
	.reg .b32 %temp; 
	mov.b64 	{%r5, %temp}, %fd85;
	}
	mov.f64 	%fd86, 0dC338000000000000;
	add.rn.f64 	%fd87, %fd85, %fd86;
	fma.rn.f64 	%fd88, %fd87, 0dBFE62E42FEFA39EF, %fd4;
	fma.rn.f64 	%fd89, %fd87, 0dBC7ABC9E3B39803F, %fd88;
	fma.rn.f64 	%fd90, %fd89, 0d3E5ADE1569CE2BDF, 0d3E928AF3FCA213EA;
	fma.rn.f64 	%fd91, %fd90, %fd89, 0d3EC71DEE62401315;
	fma.rn.f64 	%fd92, %fd91, %fd89, 0d3EFA01997C89EB71;
	fma.rn.f64 	%fd93, %fd92, %fd89, 0d3F2A01A014761F65;
	fma.rn.f64 	%fd94, %fd93, %fd89, 0d3F56C16C1852B7AF;
	fma.rn.f64 	%fd95, %fd94, %fd89, 0d3F81111111122322;
	fma.rn.f64 	%fd96, %fd95, %fd89, 0d3FA55555555502A1;
	fma.rn.f64 	%fd97, %fd96, %fd89, 0d3FC5555555555511;
	fma.rn.f64 	%fd98, %fd97, %fd89, 0d3FE000000000000B;
	fma.rn.f64 	%fd99, %fd98, %fd89, 0d3FF0000000000000;
	fma.rn.f64 	%fd100, %fd99, %fd89, 0d3FF0000000000000;
	{
	.reg .b32 %temp; 
	mov.b64 	{%r6, %temp}, %fd100;
	}
	{
	.reg .b32 %temp; 
	mov.b64 	{%temp, %r7}, %fd100;
	}
	shl.b32 	%r33, %r5, 20;
	add.s32 	%r34, %r33, %r7;
	mov.b64 	%fd108, {%r6, %r34};
	{
	.reg .b32 %temp; 
	mov.b64 	{%temp, %r35}, %fd4;
	}
	mov.b32 	%f2, %r35;
	abs.f32 	%f1, %f2;
	setp.lt.f32 	%p4, %f1, 0f4086232B;
	@%p4 bra 	$L__BB3_5;
	setp.lt.f64 	%p5, %fd4, 0d0000000000000000;
	add.f64 	%fd101, %fd4, 0d7FF0000000000000;
	selp.f64 	%fd108, 0d0000000000000000, %fd101, %p5;
	setp.geu.f32 	%p6, %f1, 0f40874800;
	@%p6 bra 	$L__BB3_5;
	shr.u32 	%r36, %r5, 31;
	add.s32 	%r37, %r5, %r36;
	shr.s32 	%r38, %r37, 1;
	shl.b32 	%r39, %r38, 20;
	add.s32 	%r40, %r7, %r39;
	mov.b64 	%fd102, {%r6, %r40};
	sub.s32 	%r41, %r5, %r38;
	shl.b32 	%r42, %r41, 20;
	add.s32 	%r43, %r42, 1072693248;
	mov.b32 	%r44, 0;
	mov.b64 	%fd103, {%r44, %r43};
	mul.f64 	%fd108, %fd103, %fd102;
$L__BB3_5:
	abs.f64 	%fd104, %fd108;
	setp.eq.f64 	%p7, %fd104, 0d7FF0000000000000;
	fma.rn.f64 	%fd105, %fd108, %fd5, %fd108;
	selp.f64 	%fd106, %fd108, %fd105, %p7;
	st.param.f64 	[func_retval0], %fd106;
	ret;

}


// ===== COMPILED SASS (sm_100) =====

	.target	sm_100

	.elftype	@"ET_EXEC"


//--------------------- .note.nv.tkinfo           --------------------------
	.section	.note.nv.tkinfo,"",@"SHT_NOTE"
	.sectionflags	@"SHF_NOTE_NV_TKINFO"
	.tkinfo
        /*0018*/ 	.word	0x00000002
        /*0030*/ 	.string	""
        /*0030*/ 	.string	"ptxas"
        /*0030*/ 	.string	"Cuda compilation tools, release 13.0, V13.0.88"
        /*0030*/ 	.string	"Build cuda_13.0.r13.0/compiler.36424714_0"
        /*0030*/ 	.string	"-arch sm_100 -m 64 "



//--------------------- .note.nv.cuinfo           --------------------------
	.section	.note.nv.cuinfo,"",@"SHT_NOTE"
	.sectionflags	@"SHF_NOTE_NV_CUINFO"
        /*0018*/ 	.short	0x0002
        /*001a*/ 	.short	0x0064
        /*001c*/ 	.short	0x0082
	.zero		2


//--------------------- .nv.info                  --------------------------
	.section	.nv.info,"",@"SHT_CUDA_INFO"
	.align	4


	//----- nvinfo : EIATTR_REGCOUNT
	.align		4
        /*0000*/ 	.byte	0x04, 0x2f
        /*0002*/ 	.short	(.L_1 - .L_0)
	.align		4
.L_0:
        /*0004*/ 	.word	index@(_Z12dkernel_AddsPiS_S_S_)
        /*0008*/ 	.word	0x00000020


	//----- nvinfo : EIATTR_FRAME_SIZE
	.align		4
.L_1:
        /*000c*/ 	.byte	0x04, 0x11
        /*000e*/ 	.short	(.L_3 - .L_2)
	.align		4
.L_2:
        /*0010*/ 	.word	index@(_Z12dkernel_AddsPiS_S_S_)
        /*0014*/ 	.word	0x00000000


	//----- nvinfo : EIATTR_REGCOUNT
	.align		4
.L_3:
        /*0018*/ 	.byte	0x04, 0x2f
        /*001a*/ 	.short	(.L_5 - .L_4)
	.align		4
.L_4:
        /*001c*/ 	.word	index@(_Z12dkernel_MinsPiS_S_S_)
        /*0020*/ 	.word	0x00000020


	//----- nvinfo : EIATTR_FRAME_SIZE
	.align		4
.L_5:
        /*0024*/ 	.byte	0x04, 0x11
        /*0026*/ 	.short	(.L_7 - .L_6)
	.align		4
.L_6:
        /*0028*/ 	.word	index@($_Z12dkernel_MinsPiS_S_S_$__internal_accurate_pow)
        /*002c*/ 	.word	0x00000000


	//----- nvinfo : EIATTR_FRAME_SIZE
	.align		4
.L_7:
        /*0030*/ 	.byte	0x04, 0x11
        /*0032*/ 	.short	(.L_9 - .L_8)
	.align		4
.L_8:
        /*0034*/ 	.word	index@(_Z12dkernel_MinsPiS_S_S_)
        /*0038*/ 	.word	0x00000000


	//----- nvinfo : EIATTR_REGCOUNT
	.align		4
.L_9:
        /*003c*/ 	.byte	0x04, 0x2f
        /*003e*/ 	.short	(.L_11 - .L_10)
	.align		4
.L_10:
        /*0040*/ 	.word	index@(_Z12dkernel_MaxsPiS_S_S_)
        /*0044*/ 	.word	0x00000020


	//----- nvinfo : EIATTR_FRAME_SIZE
	.align		4
.L_11:
        /*0048*/ 	.byte	0x04, 0x11
        /*004a*/ 	.short	(.L_13 - .L_12)
	.align		4
.L_12:
        /*004c*/ 	.word	index@(_Z12dkernel_MaxsPiS_S_S_)
        /*0050*/ 	.word	0x00000000


	//----- nvinfo : EIATTR_MIN_STACK_SIZE
	.align		4
.L_13:
        /*0054*/ 	.byte	0x04, 0x12
        /*0056*/ 	.short	(.L_15 - .L_14)
	.align		4
.L_14:
        /*0058*/ 	.word	index@(_Z12dkernel_MaxsPiS_S_S_)
        /*005c*/ 	.word	0x00000000


	//----- nvinfo : EIATTR_MIN_STACK_SIZE
	.align		4
.L_15:
        /*0060*/ 	.byte	0x04, 0x12
        /*0062*/ 	.short	(.L_17 - .L_16)
	.align		4
.L_16:
        /*0064*/ 	.word	index@(_Z12dkernel_MinsPiS_S_S_)
        /*0068*/ 	.word	0x00000000


	//----- nvinfo : EIATTR_MIN_STACK_SIZE
	.align		4
.L_17:
        /*006c*/ 	.byte	0x04, 0x12
        /*006e*/ 	.short	(.L_19 - .L_18)
	.align		4
.L_18:
        /*0070*/ 	.word	index@(_Z12dkernel_AddsPiS_S_S_)
        /*0074*/ 	.word	0x00000000
.L_19:


//--------------------- .nv.compat                --------------------------
	.section	.nv.compat,"",@"SHT_CUDA_COMPAT_INFO"
	.align	4
        /*0000*/ 	.byte	0x02, 0x09, 0x00, 0x00, 0x02, 0x02, 0x01, 0x00, 0x02, 0x05, 0x05, 0x00, 0x03, 0x07, 0x01, 0x01
        /*0010*/ 	.byte	0x02, 0x03, 0x00, 0x00, 0x02, 0x06, 0x01, 0x00, 0x04, 0x0b, 0x08, 0x00, 0x01, 0x00, 0x00, 0x00
        /*0020*/ 	.byte	0x00, 0x00, 0x00, 0x00


//--------------------- .nv.info._Z12dkernel_MaxsPiS_S_S_ --------------------------
	.section	.nv.info._Z12dkernel_MaxsPiS_S_S_,"",@"SHT_CUDA_INFO"
	.sectionflags	@""
	.align	4


	//----- nvinfo : EIATTR_CUDA_API_VERSION
	.align		4
        /*0000*/ 	.byte	0x04, 0x37
        /*0002*/ 	.short	(.L_21 - .L_20)
.L_20:
        /*0004*/ 	.word	0x00000082


	//----- nvinfo : EIATTR_KPARAM_INFO
	.align		4
.L_21:
        /*0008*/ 	.byte	0x04, 0x17
        /*000a*/ 	.short	(.L_23 - .L_22)
.L_22:
        /*000c*/ 	.word	0x00000000
        /*0010*/ 	.short	0x0003
        /*0012*/ 	.short	0x0018
        /*0014*/ 	.byte	0x00, 0xf5, 0x21, 0x00


	//----- nvinfo : EIATTR_KPARAM_INFO
	.align		4
.L_23:
        /*0018*/ 	.byte	0x04, 0x17
        /*001a*/ 	.short	(.L_25 - .L_24)
.L_24:
        /*001c*/ 	.word	0x00000000
        /*0020*/ 	.short	0x0002
        /*0022*/ 	.short	0x0010
        /*0024*/ 	.byte	0x00, 0xf5, 0x21, 0x00


	//----- nvinfo : EIATTR_KPARAM_INFO
	.align		4
.L_25:
        /*0028*/ 	.byte	0x04, 0x17
        /*002a*/ 	.short	(.L_27 - .L_26)
.L_26:
        /*002c*/ 	.word	0x00000000
        /*0030*/ 	.short	0x0001
        /*0032*/ 	.short	0x0008
        /*0034*/ 	.byte	0x00, 0xf5, 0x21, 0x00


	//----- nvinfo : EIATTR_KPARAM_INFO
	.align		4
.L_27:
        /*0038*/ 	.byte	0x04, 0x17
        /*003a*/ 	.short	(.L_29 - .L_28)
.L_28:
        /*003c*/ 	.word	0x00000000
        /*0040*/ 	.short	0x0000
        /*0042*/ 	.short	0x0000
        /*0044*/ 	.byte	0x00, 0xf5, 0x21, 0x00


	//----- nvinfo : EIATTR_SPARSE_MMA_MASK
	.align		4
.L_29:
        /*0048*/ 	.byte	0x03, 0x50
        /*004a*/ 	.short	0x0000


	//----- nvinfo : EIATTR_MAXREG_COUNT
	.align		4
        /*004c*/ 	.byte	0x03, 0x1b
        /*004e*/ 	.short	0x00ff


	//----- nvinfo : EIATTR_MERCURY_ISA_VERSION
	.align		4
        /*0050*/ 	.byte	0x03, 0x5f
        /*0052*/ 	.short	0x0101


	//----- nvinfo : EIATTR_VRC_CTA_INIT_COUNT
	.align		4
        /*0054*/ 	.byte	0x02, 0x4a
	.zero		1
	.zero		1


	//----- nvinfo : EIATTR_EXIT_INSTR_OFFSETS
	.align		4
        /*0058*/ 	.byte	0x04, 0x1c
        /*005a*/ 	.short	(.L_31 - .L_30)


	//   ....[0]....
.L_30:
        /*005c*/ 	.word	0x00000ac0


	//----- nvinfo : EIATTR_CBANK_PARAM_SIZE
	.align		4
.L_31:
        /*0060*/ 	.byte	0x03, 0x19
        /*0062*/ 	.short	0x0020


	//----- nvinfo : EIATTR_PARAM_CBANK
	.align		4
        /*0064*/ 	.byte	0x04, 0x0a
        /*0066*/ 	.short	(.L_33 - .L_32)
	.align		4
.L_32:
        /*0068*/ 	.word	index@(.nv.constant0._Z12dkernel_MaxsPiS_S_S_)
        /*006c*/ 	.short	0x0380
        /*006e*/ 	.short	0x0020


	//----- nvinfo : EIATTR_SW_WAR
	.align		4
.L_33:
        /*0070*/ 	.byte	0x04, 0x36
        /*0072*/ 	.short	(.L_35 - .L_34)
.L_34:
        /*0074*/ 	.word	0x00000008
.L_35:


//--------------------- .nv.info._Z12dkernel_MinsPiS_S_S_ --------------------------
	.section	.nv.info._Z12dkernel_MinsPiS_S_S_,"",@"SHT_CUDA_INFO"
	.sectionflags	@""
	.align	4


	//----- nvinfo : EIATTR_CUDA_API_VERSION
	.align		4
        /*0000*/ 	.byte	0x04, 0x37
        /*0002*/ 	.short	(.L_37 - .L_36)
.L_36:
        /*0004*/ 	.word	0x00000082


	//----- nvinfo : EIATTR_KPARAM_INFO
	.align		4
.L_37:
        /*0008*/ 	.byte	0x04, 0x17
        /*000a*/ 	.short	(.L_39 - .L_38)
.L_38:
        /*000c*/ 	.word	0x00000000
        /*0010*/ 	.short	0x0003
        /*0012*/ 	.short	0x0018
        /*0014*/ 	.byte	0x00, 0xf5, 0x21, 0x00


	//----- nvinfo : EIATTR_KPARAM_INFO
	.align		4
.L_39:
        /*0018*/ 	.byte	0x04, 0x17
        /*001a*/ 	.short	(.L_41 - .L_40)
.L_40:
        /*001c*/ 	.word	0x00000000
        /*0020*/ 	.short	0x0002
        /*0022*/ 	.short	0x0010
        /*0024*/ 	.byte	0x00, 0xf5, 0x21, 0x00


	//----- nvinfo : EIATTR_KPARAM_INFO
	.align		4
.L_41:
        /*0028*/ 	.byte	0x04, 0x17
        /*002a*/ 	.short	(.L_43 - .L_42)
.L_42:
        /*002c*/ 	.word	0x00000000
        /*0030*/ 	.short	0x0001
        /*0032*/ 	.short	0x0008
        /*0034*/ 	.byte	0x00, 0xf5, 0x21, 0x00


	//----- nvinfo : EIATTR_KPARAM_INFO
	.align		4
.L_43:
        /*0038*/ 	.byte	0x04, 0x17
        /*003a*/ 	.short	(.L_45 - .L_44)
.L_44:
        /*003c*/ 	.word	0x00000000
        /*0040*/ 	.short	0x0000
        /*0042*/ 	.short	0x0000
        /*0044*/ 	.byte	0x00, 0xf5, 0x21, 0x00


	//----- nvinfo : EIATTR_SPARSE_MMA_MASK
	.align		4
.L_45:
        /*0048*/ 	.byte	0x03, 0x50
        /*004a*/ 	.short	0x0000


	//----- nvinfo : EIATTR_MAXREG_COUNT
	.align		4
        /*004c*/ 	.byte	0x03, 0x1b
        /*004e*/ 	.short	0x00ff


	//----- nvinfo : EIATTR_MERCURY_ISA_VERSION
	.align		4
        /*0050*/ 	.byte	0x03, 0x5f
        /*0052*/ 	.short	0x0101


	//----- nvinfo : EIATTR_VRC_CTA_INIT_COUNT
	.align		4
        /*0054*/ 	.byte	0x02, 0x4a
	.zero		1
	.zero		1


	//----- nvinfo : EIATTR_EXIT_INSTR_OFFSETS
	.align		4
        /*0058*/ 	.byte	0x04, 0x1c
        /*005a*/ 	.short	(.L_47 - .L_46)


	//   ....[0]....
.L_46:
        /*005c*/ 	.word	0x00000ab0


	//----- nvinfo : EIATTR_CRS_STACK_SIZE
	.align		4
.L_47:
        /*0060*/ 	.byte	0x04, 0x1e
        /*0062*/ 	.short	(.L_49 - .L_48)
.L_48:
        /*0064*/ 	.word	0x00000000


	//----- nvinfo : EIATTR_CBANK_PARAM_SIZE
	.align		4
.L_49:
        /*0068*/ 	.byte	0x03, 0x19
        /*006a*/ 	.short	0x0020


	//----- nvinfo : EIATTR_PARAM_CBANK
	.align		4
        /*006c*/ 	.byte	0x04, 0x0a
        /*006e*/ 	.short	(.L_51 - .L_50)
	.align		4
.L_50:
        /*0070*/ 	.word	index@(.nv.constant0._Z12dkernel_MinsPiS_S_S_)
        /*0074*/ 	.short	0x0380
        /*0076*/ 	.short	0x0020


	//----- nvinfo : EIATTR_SW_WAR
	.align		4
.L_51:
        /*0078*/ 	.byte	0x04, 0x36
        /*007a*/ 	.short	(.L_53 - .L_52)
.L_52:
        /*007c*/ 	.word	0x00000008
.L_53:


//--------------------- .nv.info._Z12dkernel_AddsPiS_S_S_ --------------------------
	.section	.nv.info._Z12dkernel_AddsPiS_S_S_,"",@"SHT_CUDA_INFO"
	.sectionflags	@""
	.align	4


	//----- nvinfo : EIATTR_CUDA_API_VERSION
	.align		4
        /*0000*/ 	.byte	0x04, 0x37
        /*0002*/ 	.short	(.L_55 - .L_54)
.L_54:
        /*0004*/ 	.word	0x00000082


	//----- nvinfo : EIATTR_KPARAM_INFO
	.align		4
.L_55:
        /*0008*/ 	.byte	0x04, 0x17
        /*000a*/ 	.short	(.L_57 - .L_56)
.L_56:
        /*000c*/ 	.word	0x00000000
        /*0010*/ 	.short	0x0003
        /*0012*/ 	.short	0x0018
        /*0014*/ 	.byte	0x00, 0xf5, 0x21, 0x00


	//----- nvinfo : EIATTR_KPARAM_INFO
	.align		4
.L_57:
        /*0018*/ 	.byte	0x04, 0x17
        /*001a*/ 	.short	(.L_59 - .L_58)
.L_58:
        /*001c*/ 	.word	0x00000000
        /*0020*/ 	.short	0x0002
        /*0022*/ 	.short	0x0010
        /*0024*/ 	.byte	0x00, 0xf5, 0x21, 0x00


	//----- nvinfo : EIATTR_KPARAM_INFO
	.align		4
.L_59:
        /*0028*/ 	.byte	0x04, 0x17
        /*002a*/ 	.short	(.L_61 - .L_60)
.L_60:
        /*002c*/ 	.word	0x00000000
        /*0030*/ 	.short	0x0001
        /*0032*/ 	.short	0x0008
        /*0034*/ 	.byte	0x00, 0xf5, 0x21, 0x00


	//----- nvinfo : EIATTR_KPARAM_INFO
	.align		4
.L_61:
        /*0038*/ 	.byte	0x04, 0x17
        /*003a*/ 	.short	(.L_63 - .L_62)
.L_62:
        /*003c*/ 	.word	0x00000000
        /*0040*/ 	.short	0x0000
        /*0042*/ 	.short	0x0000
        /*0044*/ 	.byte	0x00, 0xf5, 0x21, 0x00


	//----- nvinfo : EIATTR_SPARSE_MMA_MASK
	.align		4
.L_63:
        /*0048*/ 	.byte	0x03, 0x50
        /*004a*/ 	.short	0x0000


	//----- nvinfo : EIATTR_MAXREG_COUNT
	.align		4
        /*004c*/ 	.byte	0x03, 0x1b
        /*004e*/ 	.short	0x00ff


	//----- nvinfo : EIATTR_MERCURY_ISA_VERSION
	.align		4
        /*0050*/ 	.byte	0x03, 0x5f
        /*0052*/ 	.short	0x0101


	//----- nvinfo : EIATTR_VRC_CTA_INIT_COUNT
	.align		4
        /*0054*/ 	.byte	0x02, 0x4a
	.zero		1
	.zero		1


	//----- nvinfo : EIATTR_EXIT_INSTR_OFFSETS
	.align		4
        /*0058*/ 	.byte	0x04, 0x1c
        /*005a*/ 	.short	(.L_65 - .L_64)


	//   ....[0]....
.L_64:
        /*005c*/ 	.word	0x00000a80


	//----- nvinfo : EIATTR_CBANK_PARAM_SIZE
	.align		4
.L_65:
        /*0060*/ 	.byte	0x03, 0x19
        /*0062*/ 	.short	0x0020


	//----- nvinfo : EIATTR_PARAM_CBANK
	.align		4
        /*0064*/ 	.byte	0x04, 0x0a
        /*0066*/ 	.short	(.L_67 - .L_66)
	.align		4
.L_66:
        /*0068*/ 	.word	index@(.nv.constant0._Z12dkernel_AddsPiS_S_S_)
        /*006c*/ 	.short	0x0380
        /*006e*/ 	.short	0x0020


	//----- nvinfo : EIATTR_SW_WAR
	.align		4
.L_67:
        /*0070*/ 	.byte	0x04, 0x36
        /*0072*/ 	.short	(.L_69 - .L_68)
.L_68:
        /*0074*/ 	.word	0x00000008
.L_69:


//--------------------- .nv.callgraph             --------------------------
	.section	.nv.callgraph,"",@"SHT_CUDA_CALLGRAPH"
	.align	4
	.sectionentsize	8
	.align		4
        /*0000*/ 	.word	0x00000000
	.align		4
        /*0004*/ 	.word	0xffffffff
	.align		4
        /*0008*/ 	.word	0x00000000
	.align		4
        /*000c*/ 	.word	0xfffffffe
	.align		4
        /*0010*/ 	.word	0x00000000
	.align		4
        /*0014*/ 	.word	0xfffffffd
	.align		4
        /*0018*/ 	.word	0x00000000
	.align		4
        /*001c*/ 	.word	0xfffffffc


//--------------------- .text._Z12dkernel_MaxsPiS_S_S_ --------------------------
	.section	.text._Z12dkernel_MaxsPiS_S_S_,"ax",@progbits
	.align	128
        .global         _Z12dkernel_MaxsPiS_S_S_
        .type           _Z12dkernel_MaxsPiS_S_S_,@function
        .size           _Z12dkernel_MaxsPiS_S_S_,(.L_x_23 - _Z12dkernel_MaxsPiS_S_S_)
        .other          _Z12dkernel_MaxsPiS_S_S_,@"STO_CUDA_ENTRY STV_DEFAULT"
_Z12dkernel_MaxsPiS_S_S_:
.text._Z12dkernel_MaxsPiS_S_S_:
[----:B------:R-:W-:Y:S01]  /*0000*/  LDC R1, c[0x0][0x37c] ;  /* 0x0000df00ff017b82 */ /* 0x000fe20000000800 */
[----:B------:R-:W0:Y:S07]  /*0010*/  S2R R0, SR_CTAID.X ;  /* 0x0000000000007919 */ /* 0x000e2e0000002500 */
[----:B------:R-:W0:Y:S01]  /*0020*/  LDC.64 R2, c[0x0][0x380] ;  /* 0x0000e000ff027b82 */ /* 0x000e220000000a00 */
[----:B------:R-:W1:Y:S01]  /*0030*/  LDCU.64 UR4, c[0x0][0x358] ;  /* 0x00006b00ff0477ac */ /* 0x000e620008000a00 */
[----:B0-----:R-:W-:-:S05]  /*0040*/  IMAD.WIDE.U32 R2, R0, 0x4, R2 ;  /* 0x0000000400027825 */ /* 0x001fca00078e0002 */
[----:B-1----:R-:W2:Y:S04]  /*0050*/  LDG.E R4, desc[UR4][R2.64] ;  /* 0x0000000402047981 */ /* 0x002ea8000c1e1900 */
[----:B------:R-:W2:Y:S01]  /*0060*/  LDG.E R5, desc[UR4][R2.64+0x4] ;  /* 0x0000040402057981 */ /* 0x000ea2000c1e1900 */
[----:B------:R-:W-:Y:S01]  /*0070*/  HFMA2 R27, -RZ, RZ, 0, 0 ;  /* 0x00000000ff1b7431 */ /* 0x000fe200000001ff */
[----:B--2---:R-:W-:-:S13]  /*0080*/  ISETP.GE.U32.AND P0, PT, R4, R5, PT ;  /* 0x000000050400720c */ /* 0x004fda0003f06070 */
[----:B------:R-:W-:Y:S05]  /*0090*/  @P0 BRA `(.L_x_0) ;  /* 0x0000000800740947 */ /* 0x000fea0003800000 */
[----:B------:R-:W-:Y:S01]  /*00a0*/  IMAD.MOV.U32 R2, RZ, RZ, R4 ;  /* 0x000000ffff027224 */ /* 0x000fe200078e0004 */
[----:B------:R-:W-:-:S04]  /*00b0*/  MOV R27, RZ ;  /* 0x000000ff001b7202 */ /* 0x000fc80000000f00 */
[----:B------:R-:W-:-:S04]  /*00c0*/  VIADDMNMX.U32 R5, R2, 0x1, R5, !PT ;  /* 0x0000000102057846 */ /* 0x000fc80007800005 */
[C---:B------:R-:W-:Y:S01]  /*00d0*/  IADD3 R4, PT, PT, -R2.reuse, R5, RZ ;  /* 0x0000000502047210 */ /* 0x040fe20007ffe1ff */
[----:B------:R-:W-:-:S03]  /*00e0*/  IMAD.IADD R3, R2, 0x1, -R5 ;  /* 0x0000000102037824 */ /* 0x000fc600078e0a05 */
[----:B------:R-:W-:Y:S02]  /*00f0*/  LOP3.LUT R5, R4, 0xf, RZ, 0xc0, !PT ;  /* 0x0000000f04057812 */ /* 0x000fe400078ec0ff */
[----:B------:R-:W-:Y:S02]  /*0100*/  ISETP.GT.U32.AND P1, PT, R3, -0x10, PT ;  /* 0xfffffff00300780c */ /* 0x000fe40003f24070 */
[----:B------:R-:W-:-:S11]  /*0110*/  ISETP.NE.AND P0, PT, R5, RZ, PT ;  /* 0x000000ff0500720c */ /* 0x000fd60003f05270 */
[----:B------:R-:W-:Y:S05]  /*0120*/  @P1 BRA `(.L_x_1) ;  /* 0x0000000400181947 */ /* 0x000fea0003800000 */
[----:B------:R-:W0:Y:S01]  /*0130*/  LDC.64 R6, c[0x0][0x388] ;  /* 0x0000e200ff067b82 */ /* 0x000e220000000a00 */
[----:B------:R-:W-:Y:S01]  /*0140*/  LOP3.LUT R8, R4, 0xfffffff0, RZ, 0xc0, !PT ;  /* 0xfffffff004087812 */ /* 0x000fe200078ec0ff */
[----:B------:R-:W-:-:S03]  /*0150*/  IMAD.MOV.U32 R27, RZ, RZ, RZ ;  /* 0x000000ffff1b7224 */ /* 0x000fc600078e00ff */
[----:B------:R-:W-:Y:S01]  /*0160*/  IADD3 R8, PT, PT, -R8, RZ, RZ ;  /* 0x000000ff08087210 */ /* 0x000fe20007ffe1ff */
[----:B0-----:R-:W-:-:S03]  /*0170*/  IMAD.WIDE.U32 R6, R2, 0x4, R6 ;  /* 0x0000000402067825 */ /* 0x001fc600078e0006 */
[----:B------:R-:W-:-:S05]  /*0180*/  IADD3 R14, P1, PT, R6, 0x20, RZ ;  /* 0x00000020060e7810 */ /* 0x000fca0007f3e0ff */
[----:B------:R-:W-:-:S08]  /*0190*/  IMAD.X R15, RZ, RZ, R7, P1 ;  /* 0x000000ffff0f7224 */ /* 0x000fd000008e0607 */
.L_x_2:
[----:B------:R-:W2:Y:S01]  /*01a0*/  LDG.E R19, desc[UR4][R14.64+-0x20] ;  /* 0xffffe0040e137981 */ /* 0x000ea2000c1e1900 */
[----:B------:R-:W2:Y:S03]  /*01b0*/  LDC.64 R12, c[0x0][0x398] ;  /* 0x0000e600ff0c7b82 */ /* 0x000ea60000000a00 */
[----:B------:R-:W3:Y:S04]  /*01c0*/  LDG.E R3, desc[UR4][R14.64+-0x1c] ;  /* 0xffffe4040e037981 */ /* 0x000ee8000c1e1900 */
[----:B------:R-:W4:Y:S04]  /*01d0*/  LDG.E R22, desc[UR4][R14.64+-0x14] ;  /* 0xffffec040e167981 */ /* 0x000f28000c1e1900 */
[----:B------:R-:W5:Y:S04]  /*01e0*/  LDG.E R25, desc[UR4][R14.64+-0x18] ;  /* 0xffffe8040e197981 */ /* 0x000f68000c1e1900 */
[----:B------:R-:W4:Y:S04]  /*01f0*/  LDG.E R6, desc[UR4][R14.64+-0xc] ;  /* 0xfffff4040e067981 */ /* 0x000f28000c1e1900 */
        /* <DEDUP_REMOVED lines=9> */
[----:B------:R-:W4:Y:S01]  /*0290*/  LDG.E R21, desc[UR4][R14.64+0x18] ;  /* 0x000018040e157981 */ /* 0x000f22000c1e1900 */
[----:B--2---:R-:W-:-:S05]  /*02a0*/  IMAD.WIDE R18, R19, 0x4, R12 ;  /* 0x0000000413127825 */ /* 0x004fca00078e020c */
[----:B------:R3:W2:Y:S02]  /*02b0*/  LDG.E R28, desc[UR4][R18.64] ;  /* 0x00000004121c7981 */ /* 0x0006a4000c1e1900 */
[----:B---3--:R-:W-:-:S05]  /*02c0*/  IMAD.WIDE R18, R3, 0x4, R12 ;  /* 0x0000000403127825 */ /* 0x008fca00078e020c */
[----:B------:R4:W2:Y:S01]  /*02d0*/  LDG.E R3, desc[UR4][R18.64] ;  /* 0x0000000412037981 */ /* 0x0008a2000c1e1900 */
[----:B-----5:R-:W-:-:S06]  /*02e0*/  IMAD.WIDE R24, R25, 0x4, R12 ;  /* 0x0000000419187825 */ /* 0x020fcc00078e020c */
[----:B------:R-:W3:Y:S01]  /*02f0*/  LDG.E R25, desc[UR4][R24.64] ;  /* 0x0000000418197981 */ /* 0x000ee2000c1e1900 */
[----:B----4-:R-:W-:-:S05]  /*0300*/  IMAD.WIDE R18, R22, 0x4, R12 ;  /* 0x0000000416127825 */ /* 0x010fca00078e020c */
[----:B------:R0:W3:Y:S02]  /*0310*/  LDG.E R26, desc[UR4][R18.64] ;  /* 0x00000004121a7981 */ /* 0x0000e4000c1e1900 */
[----:B0-----:R-:W-:-:S05]  /*0320*/  IMAD.WIDE R18, R6, 0x4, R12 ;  /* 0x0000000406127825 */ /* 0x001fca00078e020c */
[----:B------:R0:W4:Y:S01]  /*0330*/  LDG.E R24, desc[UR4][R18.64] ;  /* 0x0000000412187981 */ /* 0x000122000c1e1900 */
[----:B------:R-:W-:-:S06]  /*0340*/  IMAD.WIDE R22, R23, 0x4, R12 ;  /* 0x0000000417167825 */ /* 0x000fcc00078e020c */
[----:B------:R-:W4:Y:S01]  /*0350*/  LDG.E R23, desc[UR4][R22.64] ;  /* 0x0000000416177981 */ /* 0x000f22000c1e1900 */
[----:B0-----:R-:W-:-:S05]  /*0360*/  IMAD.WIDE R18, R11, 0x4, R12 ;  /* 0x000000040b127825 */ /* 0x001fca00078e020c */
[----:B------:R0:W5:Y:S02]  /*0370*/  LDG.E R11, desc[UR4][R18.64] ;  /* 0x00000004120b7981 */ /* 0x000164000c1e1900 */
[----:B0-----:R-:W-:-:S05]  /*0380*/  IMAD.WIDE R18, R9, 0x4, R12 ;  /* 0x0000000409127825 */ /* 0x001fca00078e020c */
[----:B------:R0:W5:Y:S02]  /*0390*/  LDG.E R22, desc[UR4][R18.64] ;  /* 0x0000000412167981 */ /* 0x000164000c1e1900 */
[----:B0-----:R-:W-:-:S05]  /*03a0*/  IMAD.WIDE R18, R10, 0x4, R12 ;  /* 0x000000040a127825 */ /* 0x001fca00078e020c */
[----:B------:R0:W5:Y:S02]  /*03b0*/  LDG.E R10, desc[UR4][R18.64] ;  /* 0x00000004120a7981 */ /* 0x000164000c1e1900 */
[----:B0-----:R-:W-:-:S04]  /*03c0*/  IMAD.WIDE R18, R16, 0x4, R12 ;  /* 0x0000000410127825 */ /* 0x001fc800078e020c */
[----:B------:R-:W-:-:S06]  /*03d0*/  IMAD.WIDE R16, R17, 0x4, R12 ;  /* 0x0000000411107825 */ /* 0x000fcc00078e020c */
[----:B------:R-:W5:Y:S04]  /*03e0*/  LDG.E R16, desc[UR4][R16.64] ;  /* 0x0000000410107981 */ /* 0x000f68000c1e1900 */
[----:B------:R-:W2:Y:S01]  /*03f0*/  LDG.E R17, desc[UR4][R14.64+0x1c] ;  /* 0x00001c040e117981 */ /* 0x000ea2000c1e1900 */
[----:B------:R-:W-:-:S05]  /*0400*/  IMAD.WIDE R6, R7, 0x4, R12 ;  /* 0x0000000407067825 */ /* 0x000fca00078e020c */
[----:B------:R0:W5:Y:S02]  /*0410*/  LDG.E R9, desc[UR4][R6.64] ;  /* 0x0000000406097981 */ /* 0x000164000c1e1900 */
[----:B0-----:R-:W-:-:S06]  /*0420*/  IMAD.WIDE R6, R20, 0x4, R12 ;  /* 0x0000000414067825 */ /* 0x001fcc00078e020c */
[----:B------:R-:W5:Y:S01]  /*0430*/  LDG.E R7, desc[UR4][R6.64] ;  /* 0x0000000406077981 */ /* 0x000f62000c1e1900 */
[----:B------:R-:W-:-:S06]  /*0440*/  IMAD.WIDE R20, R21, 0x4, R12 ;  /* 0x0000000415147825 */ /* 0x000fcc00078e020c */
[----:B------:R-:W5:Y:S04]  /*0450*/  LDG.E R20, desc[UR4][R20.64] ;  /* 0x0000000414147981 */ /* 0x000f68000c1e1900 */
[----:B------:R0:W5:Y:S02]  /*0460*/  LDG.E R6, desc[UR4][R18.64] ;  /* 0x0000000412067981 */ /* 0x000164000c1e1900 */
[----:B0-----:R-:W-:-:S05]  /*0470*/  IMAD.WIDE R18, R29, 0x4, R12 ;  /* 0x000000041d127825 */ /* 0x001fca00078e020c */
[----:B------:R-:W5:Y:S01]  /*0480*/  LDG.E R29, desc[UR4][R18.64] ;  /* 0x00000004121d7981 */ /* 0x000f62000c1e1900 */
[----:B--2---:R-:W-:-:S06]  /*0490*/  IMAD.WIDE R12, R17, 0x4, R12 ;  /* 0x00000004110c7825 */ /* 0x004fcc00078e020c */
[----:B------:R-:W2:Y:S01]  /*04a0*/  LDG.E R13, desc[UR4][R12.64] ;  /* 0x000000040c0d7981 */ /* 0x000ea2000c1e1900 */
[----:B------:R-:W-:-:S04]  /*04b0*/  VIMNMX3.U32 R3, R28, R27, R3, !PT ;  /* 0x0000001b1c03720f */ /* 0x000fc80007800003 */
[----:B---3--:R-:W-:Y:S02]  /*04c0*/  VIMNMX3.U32 R3, R25, R3, R26, !PT ;  /* 0x000000031903720f */ /* 0x008fe4000780001a */
[----:B------:R-:W-:Y:S02]  /*04d0*/  IADD3 R8, PT, PT, R8, 0x10, RZ ;  /* 0x0000001008087810 */ /* 0x000fe40007ffe0ff */
[----:B----4-:R-:W-:Y:S02]  /*04e0*/  VIMNMX3.U32 R3, R23, R3, R24, !PT ;  /* 0x000000031703720f */ /* 0x010fe40007800018 */
[----:B------:R-:W-:Y:S02]  /*04f0*/  ISETP.NE.AND P1, PT, R8, RZ, PT ;  /* 0x000000ff0800720c */ /* 0x000fe40003f25270 */
[----:B-----5:R-:W-:-:S04]  /*0500*/  VIMNMX3.U32 R3, R11, R3, R22, !PT ;  /* 0x000000030b03720f */ /* 0x020fc80007800016 */
[----:B------:R-:W-:Y:S02]  /*0510*/  VIMNMX3.U32 R3, R9, R3, R10, !PT ;  /* 0x000000030903720f */ /* 0x000fe4000780000a */
[----:B------:R-:W-:Y:S02]  /*0520*/  IADD3 R14, P2, PT, R14, 0x40, RZ ;  /* 0x000000400e0e7810 */ /* 0x000fe40007f5e0ff */
[----:B------:R-:W-:-:S03]  /*0530*/  VIMNMX3.U32 R3, R7, R3, R6, !PT ;  /* 0x000000030703720f */ /* 0x000fc60007800006 */
[----:B------:R-:W-:Y:S01]  /*0540*/  IMAD.X R15, RZ, RZ, R15, P2 ;  /* 0x000000ffff0f7224 */ /* 0x000fe200010e060f */
[----:B------:R-:W-:Y:S02]  /*0550*/  IADD3 R2, PT, PT, R2, 0x10, RZ ;  /* 0x0000001002027810 */ /* 0x000fe40007ffe0ff */
[----:B------:R-:W-:-:S04]  /*0560*/  VIMNMX3.U32 R3, R16, R3, R29, !PT ;  /* 0x000000031003720f */ /* 0x000fc8000780001d */
[----:B--2---:R-:W-:Y:S01]  /*0570*/  VIMNMX3.U32 R27, R20, R3, R13, !PT ;  /* 0x00000003141b720f */ /* 0x004fe2000780000d */
[----:B------:R-:W-:Y:S06]  /*0580*/  @P1 BRA `(.L_x_2) ;  /* 0xfffffffc00041947 */ /* 0x000fec000383ffff */
.L_x_1:
[----:B------:R-:W-:Y:S05]  /*0590*/  @!P0 BRA `(.L_x_0) ;  /* 0x0000000400348947 */ /* 0x000fea0003800000 */
[----:B------:R-:W-:Y:S02]  /*05a0*/  ISETP.GE.U32.AND P0, PT, R5, 0x8, PT ;  /* 0x000000080500780c */ /* 0x000fe40003f06070 */
[----:B------:R-:W-:-:S04]  /*05b0*/  LOP3.LUT R22, R4, 0x7, RZ, 0xc0, !PT ;  /* 0x0000000704167812 */ /* 0x000fc800078ec0ff */
[----:B------:R-:W-:-:S07]  /*05c0*/  ISETP.NE.AND P1, PT, R22, RZ, PT ;  /* 0x000000ff1600720c */ /* 0x000fce0003f25270 */
[----:B------:R-:W-:Y:S06]  /*05d0*/  @!P0 BRA `(.L_x_3) ;  /* 0x0000000000808947 */ /* 0x000fec0003800000 */
[----:B------:R-:W0:Y:S02]  /*05e0*/  LDC.64 R6, c[0x0][0x388] ;  /* 0x0000e200ff067b82 */ /* 0x000e240000000a00 */
[----:B0-----:R-:W-:-:S06]  /*05f0*/  IMAD.WIDE.U32 R20, R2, 0x4, R6 ;  /* 0x0000000402147825 */ /* 0x001fcc00078e0006 */
[----:B------:R-:W0:Y:S01]  /*0600*/  LDC.64 R6, c[0x0][0x398] ;  /* 0x0000e600ff067b82 */ /* 0x000e220000000a00 */
[----:B------:R-:W0:Y:S04]  /*0610*/  LDG.E R19, desc[UR4][R20.64] ;  /* 0x0000000414137981 */ /* 0x000e28000c1e1900 */
[----:B------:R-:W2:Y:S04]  /*0620*/  LDG.E R17, desc[UR4][R20.64+0x4] ;  /* 0x0000040414117981 */ /* 0x000ea8000c1e1900 */
[----:B------:R-:W3:Y:S04]  /*0630*/  LDG.E R9, desc[UR4][R20.64+0x8] ;  /* 0x0000080414097981 */ /* 0x000ee8000c1e1900 */
[----:B------:R-:W4:Y:S04]  /*0640*/  LDG.E R11, desc[UR4][R20.64+0xc] ;  /* 0x00000c04140b7981 */ /* 0x000f28000c1e1900 */
[----:B------:R-:W5:Y:S04]  /*0650*/  LDG.E R13, desc[UR4][R20.64+0x10] ;  /* 0x00001004140d7981 */ /* 0x000f68000c1e1900 */
[----:B------:R-:W5:Y:S04]  /*0660*/  LDG.E R15, desc[UR4][R20.64+0x14] ;  /* 0x00001404140f7981 */ /* 0x000f68000c1e1900 */
[----:B------:R-:W5:Y:S04]  /*0670*/  LDG.E R3, desc[UR4][R20.64+0x18] ;  /* 0x0000180414037981 */ /* 0x000f68000c1e1900 */
[----:B------:R1:W5:Y:S01]  /*0680*/  LDG.E R5, desc[UR4][R20.64+0x1c] ;  /* 0x00001c0414057981 */ /* 0x000362000c1e1900 */
[----:B0-----:R-:W-:-:S04]  /*0690*/  IMAD.WIDE R18, R19, 0x4, R6 ;  /* 0x0000000413127825 */ /* 0x001fc800078e0206 */
[--C-:B--2---:R-:W-:Y:S02]  /*06a0*/  IMAD.WIDE R16, R17, 0x4, R6.reuse ;  /* 0x0000000411107825 */ /* 0x104fe400078e0206 */
[----:B------:R-:W2:Y:S02]  /*06b0*/  LDG.E R18, desc[UR4][R18.64] ;  /* 0x0000000412127981 */ /* 0x000ea4000c1e1900 */
[--C-:B---3--:R-:W-:Y:S02]  /*06c0*/  IMAD.WIDE R8, R9, 0x4, R6.reuse ;  /* 0x0000000409087825 */ /* 0x108fe400078e0206 */
[----:B------:R-:W2:Y:S02]  /*06d0*/  LDG.E R16, desc[UR4][R16.64] ;  /* 0x0000000410107981 */ /* 0x000ea4000c1e1900 */
[--C-:B----4-:R-:W-:Y:S02]  /*06e0*/  IMAD.WIDE R10, R11, 0x4, R6.reuse ;  /* 0x000000040b0a7825 */ /* 0x110fe400078e0206 */
[----:B------:R-:W3:Y:S02]  /*06f0*/  LDG.E R9, desc[UR4][R8.64] ;  /* 0x0000000408097981 */ /* 0x000ee4000c1e1900 */
[----:B-----5:R-:W-:-:S02]  /*0700*/  IMAD.WIDE R12, R13, 0x4, R6 ;  /* 0x000000040d0c7825 */ /* 0x020fc400078e0206 */
[----:B------:R-:W3:Y:S02]  /*0710*/  LDG.E R10, desc[UR4][R10.64] ;  /* 0x000000040a0a7981 */ /* 0x000ee4000c1e1900 */
[--C-:B------:R-:W-:Y:S02]  /*0720*/  IMAD.WIDE R14, R15, 0x4, R6.reuse ;  /* 0x000000040f0e7825 */ /* 0x100fe400078e0206 */
[----:B------:R-:W4:Y:S02]  /*0730*/  LDG.E R13, desc[UR4][R12.64] ;  /* 0x000000040c0d7981 */ /* 0x000f24000c1e1900 */
[--C-:B-1----:R-:W-:Y:S02]  /*0740*/  IMAD.WIDE R20, R3, 0x4, R6.reuse ;  /* 0x0000000403147825 */ /* 0x102fe400078e0206 */
[----:B------:R-:W4:Y:S02]  /*0750*/  LDG.E R14, desc[UR4][R14.64] ;  /* 0x000000040e0e7981 */ /* 0x000f24000c1e1900 */
[----:B------:R-:W-:-:S02]  /*0760*/  IMAD.WIDE R6, R5, 0x4, R6 ;  /* 0x0000000405067825 */ /* 0x000fc400078e0206 */
[----:B------:R-:W5:Y:S04]  /*0770*/  LDG.E R21, desc[UR4][R20.64] ;  /* 0x0000000414157981 */ /* 0x000f68000c1e1900 */
[----:B------:R-:W5:Y:S01]  /*0780*/  LDG.E R6, desc[UR4][R6.64] ;  /* 0x0000000406067981 */ /* 0x000f62000c1e1900 */
[----:B------:R-:W-:Y:S01]  /*0790*/  VIADD R2, R2, 0x8 ;  /* 0x0000000802027836 */ /* 0x000fe20000000000 */
[----:B--2---:R-:W-:-:S04]  /*07a0*/  VIMNMX3.U32 R16, R18, R27, R16, !PT ;  /* 0x0000001b1210720f */ /* 0x004fc80007800010 */
[----:B---3--:R-:W-:-:S04]  /*07b0*/  VIMNMX3.U32 R16, R9, R16, R10, !PT ;  /* 0x000000100910720f */ /* 0x008fc8000780000a */
[----:B----4-:R-:W-:-:S04]  /*07c0*/  VIMNMX3.U32 R16, R13, R16, R14, !PT ;  /* 0x000000100d10720f */ /* 0x010fc8000780000e */
[----:B-----5:R-:W-:-:S07]  /*07d0*/  VIMNMX3.U32 R27, R21, R16, R6, !PT ;  /* 0x00000010151b720f */ /* 0x020fce0007800006 */
.L_x_3:
[----:B------:R-:W-:Y:S05]  /*07e0*/  @!P1 BRA `(.L_x_0) ;  /* 0x0000000000a09947 */ /* 0x000fea0003800000 */
[----:B------:R-:W-:Y:S02]  /*07f0*/  ISETP.GE.U32.AND P0, PT, R22, 0x4, PT ;  /* 0x000000041600780c */ /* 0x000fe40003f06070 */
[----:B------:R-:W-:-:S04]  /*0800*/  LOP3.LUT R4, R4, 0x3, RZ, 0xc0, !PT ;  /* 0x0000000304047812 */ /* 0x000fc800078ec0ff */
[----:B------:R-:W-:-:S07]  /*0810*/  ISETP.NE.AND P1, PT, R4, RZ, PT ;  /* 0x000000ff0400720c */ /* 0x000fce0003f25270 */
[----:B------:R-:W-:Y:S06]  /*0820*/  @!P0 BRA `(.L_x_4) ;  /* 0x0000000000488947 */ /* 0x000fec0003800000 */
[----:B------:R-:W0:Y:S08]  /*0830*/  LDC.64 R6, c[0x0][0x388] ;  /* 0x0000e200ff067b82 */ /* 0x000e300000000a00 */
[----:B------:R-:W1:Y:S01]  /*0840*/  LDC.64 R8, c[0x0][0x398] ;  /* 0x0000e600ff087b82 */ /* 0x000e620000000a00 */
[----:B0-----:R-:W-:-:S05]  /*0850*/  IMAD.WIDE.U32 R6, R2, 0x4, R6 ;  /* 0x0000000402067825 */ /* 0x001fca00078e0006 */
[----:B------:R-:W1:Y:S04]  /*0860*/  LDG.E R11, desc[UR4][R6.64] ;  /* 0x00000004060b7981 */ /* 0x000e68000c1e1900 */
[----:B------:R-:W2:Y:S04]  /*0870*/  LDG.E R13, desc[UR4][R6.64+0x4] ;  /* 0x00000404060d7981 */ /* 0x000ea8000c1e1900 */
[----:B------:R-:W3:Y:S04]  /*0880*/  LDG.E R15, desc[UR4][R6.64+0x8] ;  /* 0x00000804060f7981 */ /* 0x000ee8000c1e1900 */
[----:B------:R-:W4:Y:S01]  /*0890*/  LDG.E R3, desc[UR4][R6.64+0xc] ;  /* 0x00000c0406037981 */ /* 0x000f22000c1e1900 */
[----:B-1----:R-:W-:-:S04]  /*08a0*/  IMAD.WIDE R10, R11, 0x4, R8 ;  /* 0x000000040b0a7825 */ /* 0x002fc800078e0208 */
[--C-:B--2---:R-:W-:Y:S02]  /*08b0*/  IMAD.WIDE R12, R13, 0x4, R8.reuse ;  /* 0x000000040d0c7825 */ /* 0x104fe400078e0208 */
[----:B------:R-:W2:Y:S02]  /*08c0*/  LDG.E R10, desc[UR4][R10.64] ;  /* 0x000000040a0a7981 */ /* 0x000ea4000c1e1900 */
[--C-:B---3--:R-:W-:Y:S02]  /*08d0*/  IMAD.WIDE R14, R15, 0x4, R8.reuse ;  /* 0x000000040f0e7825 */ /* 0x108fe400078e0208 */
[----:B------:R-:W2:Y:S02]  /*08e0*/  LDG.E R12, desc[UR4][R12.64] ;  /* 0x000000040c0c7981 */ /* 0x000ea4000c1e1900 */
[----:B----4-:R-:W-:Y:S02]  /*08f0*/  IMAD.WIDE R8, R3, 0x4, R8 ;  /* 0x0000000403087825 */ /* 0x010fe400078e0208 */
[----:B------:R-:W3:Y:S04]  /*0900*/  LDG.E R14, desc[UR4][R14.64] ;  /* 0x000000040e0e7981 */ /* 0x000ee8000c1e1900 */
[----:B------:R-:W3:Y:S01]  /*0910*/  LDG.E R8, desc[UR4][R8.64] ;  /* 0x0000000408087981 */ /* 0x000ee2000c1e1900 */
[----:B------:R-:W-:-:S02]  /*0920*/  IADD3 R2, PT, PT, R2, 0x4, RZ ;  /* 0x0000000402027810 */ /* 0x000fc40007ffe0ff */
[----:B--2---:R-:W-:-:S04]  /*0930*/  VIMNMX3.U32 R27, R10, R27, R12, !PT ;  /* 0x0000001b0a1b720f */ /* 0x004fc8000780000c */
[----:B---3--:R-:W-:-:S07]  /*0940*/  VIMNMX3.U32 R27, R14, R27, R8, !PT ;  /* 0x0000001b0e1b720f */ /* 0x008fce0007800008 */
.L_x_4:
[----:B------:R-:W-:Y:S05]  /*0950*/  @!P1 BRA `(.L_x_0) ;  /* 0x0000000000449947 */ /* 0x000fea0003800000 */
[----:B------:R-:W0:Y:S08]  /*0960*/  LDC.64 R6, c[0x0][0x388] ;  /* 0x0000e200ff067b82 */ /* 0x000e300000000a00 */
[----:B------:R-:W1:Y:S01]  /*0970*/  LDC.64 R8, c[0x0][0x398] ;  /* 0x0000e600ff087b82 */ /* 0x000e620000000a00 */
[----:B0-----:R-:W-:-:S04]  /*0980*/  IMAD.WIDE.U32 R2, R2, 0x4, R6 ;  /* 0x0000000402027825 */ /* 0x001fc800078e0006 */
[----:B------:R-:W-:Y:S01]  /*0990*/  IMAD.MOV.U32 R7, RZ, RZ, R2 ;  /* 0x000000ffff077224 */ /* 0x000fe200078e0002 */
[----:B------:R-:W-:Y:S01]  /*09a0*/  MOV R10, R3 ;  /* 0x00000003000a7202 */ /* 0x000fe20000000f00 */
[----:B------:R-:W-:-:S07]  /*09b0*/  IMAD.MOV R6, RZ, RZ, -R4 ;  /* 0x000000ffff067224 */ /* 0x000fce00078e0a04 */
.L_x_5:
[----:B------:R-:W-:Y:S01]  /*09c0*/  MOV R4, R7 ;  /* 0x0000000700047202 */ /* 0x000fe20000000f00 */
[----:B------:R-:W-:-:S05]  /*09d0*/  IMAD.MOV.U32 R5, RZ, RZ, R10 ;  /* 0x000000ffff057224 */ /* 0x000fca00078e000a */
[----:B------:R-:W1:Y:S01]  /*09e0*/  LDG.E R3, desc[UR4][R4.64] ;  /* 0x0000000404037981 */ /* 0x000e62000c1e1900 */
[----:B------:R-:W-:-:S04]  /*09f0*/  IADD3 R6, PT, PT, R6, 0x1, RZ ;  /* 0x0000000106067810 */ /* 0x000fc80007ffe0ff */
[----:B------:R-:W-:Y:S01]  /*0a00*/  ISETP.NE.AND P0, PT, R6, RZ, PT ;  /* 0x000000ff0600720c */ /* 0x000fe20003f05270 */
[----:B-1----:R-:W-:-:S06]  /*0a10*/  IMAD.WIDE R2, R3, 0x4, R8 ;  /* 0x0000000403027825 */ /* 0x002fcc00078e0208 */
[----:B------:R-:W2:Y:S01]  /*0a20*/  LDG.E R2, desc[UR4][R2.64] ;  /* 0x0000000402027981 */ /* 0x000ea2000c1e1900 */
[----:B------:R-:W-:-:S04]  /*0a30*/  IADD3 R7, P1, PT, R7, 0x4, RZ ;  /* 0x0000000407077810 */ /* 0x000fc80007f3e0ff */
[----:B------:R-:W-:Y:S02]  /*0a40*/  IADD3.X R10, PT, PT, RZ, R10, RZ, P1, !PT ;  /* 0x0000000aff0a7210 */ /* 0x000fe40000ffe4ff */
[----:B--2---:R-:W-:Y:S01]  /*0a50*/  VIMNMX.U32 R27, PT, PT, R2, R27, !PT ;  /* 0x0000001b021b7248 */ /* 0x004fe20007fe0000 */
[----:B------:R-:W-:Y:S06]  /*0a60*/  @P0 BRA `(.L_x_5) ;  /* 0xfffffffc00d40947 */ /* 0x000fec000383ffff */
.L_x_0:
[----:B------:R-:W0:Y:S02]  /*0a70*/  LDC.64 R2, c[0x0][0x390] ;  /* 0x0000e400ff027b82 */ /* 0x000e240000000a00 */
[----:B0-----:R-:W-:-:S05]  /*0a80*/  IMAD.WIDE.U32 R2, R0, 0x4, R2 ;  /* 0x0000000400027825 */ /* 0x001fca00078e0002 */
[----:B------:R-:W2:Y:S02]  /*0a90*/  LDG.E R0, desc[UR4][R2.64] ;  /* 0x0000000402007981 */ /* 0x000ea4000c1e1900 */
[----:B--2---:R-:W-:-:S05]  /*0aa0*/  VIMNMX.U32 R27, PT, PT, R0, R27, !PT ;  /* 0x0000001b001b7248 */ /* 0x004fca0007fe0000 */
[----:B------:R-:W-:Y:S01]  /*0ab0*/  STG.E desc[UR4][R2.64], R27 ;  /* 0x0000001b02007986 */ /* 0x000fe2000c101904 */
[----:B------:R-:W-:Y:S05]  /*0ac0*/  EXIT ;  /* 0x000000000000794d */ /* 0x000fea0003800000 */
.L_x_6:
[----:B------:R-:W-:-:S00]  /*0ad0*/  BRA `(.L_x_6) ;  /* 0xfffffffc00fc7947 */ /* 0x000fc0000383ffff */
[----:B------:R-:W-:-:S00]  /*0ae0*/  NOP ;  /* 0x0000000000007918 */ /* 0x000fc00000000000 */
        /* <DEDUP_REMOVED lines=9> */
.L_x_23:


//--------------------- .text._Z12dkernel_MinsPiS_S_S_ --------------------------
	.section	.text._Z12dkernel_MinsPiS_S_S_,"ax",@progbits
	.align	128
        .global         _Z12dkernel_MinsPiS_S_S_
        .type           _Z12dkernel_MinsPiS_S_S_,@function
        .size           _Z12dkernel_MinsPiS_S_S_,(.L_x_22 - _Z12dkernel_MinsPiS_S_S_)
        .other          _Z12dkernel_MinsPiS_S_S_,@"STO_CUDA_ENTRY STV_DEFAULT"
_Z12dkernel_MinsPiS_S_S_:
.text._Z12dkernel_MinsPiS_S_S_:
[----:B------:R-:W-:Y:S01]  /*0000*/  LDC R1, c[0x0][0x37c] ;  /* 0x0000df00ff017b82 */ /* 0x000fe20000000800 */
[----:B------:R-:W0:Y:S07]  /*0010*/  S2R R0, SR_CTAID.X ;  /* 0x0000000000007919 */ /* 0x000e2e0000002500 */
[----:B------:R-:W0:Y:S01]  /*0020*/  LDC.64 R4, c[0x0][0x380] ;  /* 0x0000e000ff047b82 */ /* 0x000e220000000a00 */
[----:B------:R-:W1:Y:S01]  /*0030*/  LDCU.64 UR4, c[0x0][0x358] ;  /* 0x00006b00ff0477ac */ /* 0x000e620008000a00 */
[----:B0-----:R-:W-:-:S05]  /*0040*/  IMAD.WIDE.U32 R4, R0, 0x4, R4 ;  /* 0x0000000400047825 */ /* 0x001fca00078e0004 */
[----:B-1----:R0:W5:Y:S01]  /*0050*/  LDG.E R3, desc[UR4][R4.64] ;  /* 0x0000000404037981 */ /* 0x002162000c1e1900 */
[----:B------:R-:W-:-:S07]  /*0060*/  MOV R2, 0x80 ;  /* 0x0000008000027802 */ /* 0x000fce0000000f00 */
[----:B0----5:R-:W-:Y:S05]  /*0070*/  CALL.REL.NOINC `($_Z12dkernel_MinsPiS_S_S_$__internal_accurate_pow) ;  /* 0x0000000800907944 */ /* 0x021fea0003c00000 */
[----:B------:R-:W2:Y:S01]  /*0080*/  LDG.E R4, desc[UR4][R4.64+0x4] ;  /* 0x0000040404047981 */ /* 0x000ea2000c1e1900 */
[----:B------:R0:W1:Y:S01]  /*0090*/  F2I.U32.F64.TRUNC R28, R28 ;  /* 0x0000001c001c7311 */ /* 0x000062000030d000 */
[----:B--2---:R-:W-:-:S13]  /*00a0*/  ISETP.GE.U32.AND P0, PT, R3, R4, PT ;  /* 0x000000040300720c */ /* 0x004fda0003f06070 */
[----:B01----:R-:W-:Y:S05]  /*00b0*/  @P0 BRA `(.L_x_7) ;  /* 0x0000000800680947 */ /* 0x003fea0003800000 */
[----:B------:R-:W-:-:S05]  /*00c0*/  VIADDMNMX.U32 R2, R3, 0x1, R4, !PT ;  /* 0x0000000103027846 */ /* 0x000fca0007800004 */
[----:B------:R-:W-:Y:S02]  /*00d0*/  IMAD.IADD R4, R2, 0x1, -R3 ;  /* 0x0000000102047824 */ /* 0x000fe400078e0a03 */
[----:B------:R-:W-:-:S03]  /*00e0*/  IMAD.IADD R2, R3, 0x1, -R2 ;  /* 0x0000000103027824 */ /* 0x000fc600078e0a02 */
[----:B------:R-:W-:Y:S02]  /*00f0*/  LOP3.LUT R5, R4, 0xf, RZ, 0xc0, !PT ;  /* 0x0000000f04057812 */ /* 0x000fe400078ec0ff */
[----:B------:R-:W-:Y:S02]  /*0100*/  ISETP.GT.U32.AND P1, PT, R2, -0x10, PT ;  /* 0xfffffff00200780c */ /* 0x000fe40003f24070 */
[----:B------:R-:W-:-:S11]  /*0110*/  ISETP.NE.AND P0, PT, R5, RZ, PT ;  /* 0x000000ff0500720c */ /* 0x000fd60003f05270 */
[----:B------:R-:W-:Y:S05]  /*0120*/  @P1 BRA `(.L_x_8) ;  /* 0x0000000400141947 */ /* 0x000fea0003800000 */
[----:B------:R-:W0:Y:S01]  /*0130*/  LDC.64 R6, c[0x0][0x388] ;  /* 0x0000e200ff067b82 */ /* 0x000e220000000a00 */
[----:B------:R-:W-:-:S04]  /*0140*/  LOP3.LUT R8, R4, 0xfffffff0, RZ, 0xc0, !PT ;  /* 0xfffffff004087812 */ /* 0x000fc800078ec0ff */
[----:B------:R-:W-:Y:S01]  /*0150*/  IADD3 R8, PT, PT, -R8, RZ, RZ ;  /* 0x000000ff08087210 */ /* 0x000fe20007ffe1ff */
[----:B0-----:R-:W-:-:S03]  /*0160*/  IMAD.WIDE.U32 R6, R3, 0x4, R6 ;  /* 0x0000000403067825 */ /* 0x001fc600078e0006 */
[----:B------:R-:W-:-:S05]  /*0170*/  IADD3 R14, P1, PT, R6, 0x20, RZ ;  /* 0x00000020060e7810 */ /* 0x000fca0007f3e0ff */
[----:B------:R-:W-:-:S08]  /*0180*/  IMAD.X R15, RZ, RZ, R7, P1 ;  /* 0x000000ffff0f7224 */ /* 0x000fd000008e0607 */
.L_x_9:
[----:B------:R-:W2:Y:S01]  /*0190*/  LDG.E R19, desc[UR4][R14.64+-0x1c] ;  /* 0xffffe4040e137981 */ /* 0x000ea2000c1e1900 */
[----:B------:R-:W2:Y:S03]  /*01a0*/  LDC.64 R12, c[0x0][0x398] ;  /* 0x0000e600ff0c7b82 */ /* 0x000ea60000000a00 */
[----:B------:R-:W3:Y:S04]  /*01b0*/  LDG.E R27, desc[UR4][R14.64+-0x20] ;  /* 0xffffe0040e1b7981 */ /* 0x000ee8000c1e1900 */
[----:B------:R-:W4:Y:S04]  /*01c0*/  LDG.E R22, desc[UR4][R14.64+-0x14] ;  /* 0xffffec040e167981 */ /* 0x000f28000c1e1900 */
[----:B------:R-:W5:Y:S04]  /*01d0*/  LDG.E R25, desc[UR4][R14.64+-0x18] ;  /* 0xffffe8040e197981 */ /* 0x000f68000c1e1900 */
        /* <DEDUP_REMOVED lines=10> */
[----:B------:R-:W5:Y:S01]  /*0280*/  LDG.E R21, desc[UR4][R14.64+0x18] ;  /* 0x000018040e157981 */ /* 0x000f62000c1e1900 */
[----:B--2---:R-:W-:-:S04]  /*0290*/  IMAD.WIDE R18, R19, 0x4, R12 ;  /* 0x0000000413127825 */ /* 0x004fc800078e020c */
[--C-:B---3--:R-:W-:Y:S01]  /*02a0*/  IMAD.WIDE R26, R27, 0x4, R12.reuse ;  /* 0x000000041b1a7825 */ /* 0x108fe200078e020c */
[----:B------:R4:W2:Y:S05]  /*02b0*/  LDG.E R2, desc[UR4][R18.64] ;  /* 0x0000000412027981 */ /* 0x0008aa000c1e1900 */
[----:B------:R-:W2:Y:S01]  /*02c0*/  LDG.E R27, desc[UR4][R26.64] ;  /* 0x000000041a1b7981 */ /* 0x000ea2000c1e1900 */
[----:B----4-:R-:W-:-:S04]  /*02d0*/  IMAD.WIDE R18, R22, 0x4, R12 ;  /* 0x0000000416127825 */ /* 0x010fc800078e020c */
[--C-:B-----5:R-:W-:Y:S01]  /*02e0*/  IMAD.WIDE R24, R25, 0x4, R12.reuse ;  /* 0x0000000419187825 */ /* 0x120fe200078e020c */
[----:B------:R0:W3:Y:S05]  /*02f0*/  LDG.E R26, desc[UR4][R18.64] ;  /* 0x00000004121a7981 */ /* 0x0000ea000c1e1900 */
[----:B------:R-:W3:Y:S01]  /*0300*/  LDG.E R25, desc[UR4][R24.64] ;  /* 0x0000000418197981 */ /* 0x000ee2000c1e1900 */
        /* <DEDUP_REMOVED lines=25> */
[----:B------:R-:W-:-:S04]  /*04a0*/  VIMNMX3.U32 R2, R27, R28, R2, PT ;  /* 0x0000001c1b02720f */ /* 0x000fc80003800002 */
[----:B---3--:R-:W-:Y:S01]  /*04b0*/  VIMNMX3.U32 R2, R25, R2, R26, PT ;  /* 0x000000021902720f */ /* 0x008fe2000380001a */
[----:B------:R-:W-:-:S03]  /*04c0*/  VIADD R8, R8, 0x10 ;  /* 0x0000001008087836 */ /* 0x000fc60000000000 */
[----:B----4-:R-:W-:Y:S02]  /*04d0*/  VIMNMX3.U32 R2, R23, R2, R24, PT ;  /* 0x000000021702720f */ /* 0x010fe40003800018 */
[----:B------:R-:W-:Y:S02]  /*04e0*/  ISETP.NE.AND P1, PT, R8, RZ, PT ;  /* 0x000000ff0800720c */ /* 0x000fe40003f25270 */
[----:B-----5:R-:W-:-:S04]  /*04f0*/  VIMNMX3.U32 R2, R11, R2, R22, PT ;  /* 0x000000020b02720f */ /* 0x020fc80003800016 */
[----:B------:R-:W-:Y:S02]  /*0500*/  VIMNMX3.U32 R2, R9, R2, R10, PT ;  /* 0x000000020902720f */ /* 0x000fe4000380000a */
[----:B------:R-:W-:Y:S02]  /*0510*/  IADD3 R14, P2, PT, R14, 0x40, RZ ;  /* 0x000000400e0e7810 */ /* 0x000fe40007f5e0ff */
[----:B------:R-:W-:Y:S01]  /*0520*/  VIMNMX3.U32 R2, R7, R2, R6, PT ;  /* 0x000000020702720f */ /* 0x000fe20003800006 */
[----:B------:R-:W-:Y:S01]  /*0530*/  VIADD R3, R3, 0x10 ;  /* 0x0000001003037836 */ /* 0x000fe20000000000 */
[----:B------:R-:W-:Y:S02]  /*0540*/  IADD3.X R15, PT, PT, RZ, R15, RZ, P2, !PT ;  /* 0x0000000fff0f7210 */ /* 0x000fe400017fe4ff */
[----:B------:R-:W-:-:S04]  /*0550*/  VIMNMX3.U32 R2, R16, R2, R29, PT ;  /* 0x000000021002720f */ /* 0x000fc8000380001d */
[----:B--2---:R-:W-:Y:S01]  /*0560*/  VIMNMX3.U32 R28, R20, R2, R13, PT ;  /* 0x00000002141c720f */ /* 0x004fe2000380000d */
[----:B------:R-:W-:Y:S06]  /*0570*/  @P1 BRA `(.L_x_9) ;  /* 0xfffffffc00041947 */ /* 0x000fec000383ffff */
.L_x_8:
        /* <DEDUP_REMOVED lines=33> */
[----:B--2---:R-:W-:-:S04]  /*0790*/  VIMNMX3.U32 R18, R21, R28, R18, PT ;  /* 0x0000001c1512720f */ /* 0x004fc80003800012 */
[----:B---3--:R-:W-:-:S04]  /*07a0*/  VIMNMX3.U32 R18, R9, R18, R10, PT ;  /* 0x000000120912720f */ /* 0x008fc8000380000a */
[----:B----4-:R-:W-:-:S04]  /*07b0*/  VIMNMX3.U32 R18, R13, R18, R14, PT ;  /* 0x000000120d12720f */ /* 0x010fc8000380000e */
[----:B-----5:R-:W-:-:S07]  /*07c0*/  VIMNMX3.U32 R28, R23, R18, R6, PT ;  /* 0x00000012171c720f */ /* 0x020fce0003800006 */
.L_x_10:
        /* <DEDUP_REMOVED lines=21> */
[----:B--2---:R-:W-:-:S04]  /*0920*/  VIMNMX3.U32 R28, R11, R28, R12, PT ;  /* 0x0000001c0b1c720f */ /* 0x004fc8000380000c */
[----:B---3--:R-:W-:-:S07]  /*0930*/  VIMNMX3.U32 R28, R15, R28, R8, PT ;  /* 0x0000001c0f1c720f */ /* 0x008fce0003800008 */
.L_x_11:
[----:B------:R-:W-:Y:S05]  /*0940*/  @!P1 BRA `(.L_x_7) ;  /* 0x0000000000449947 */ /* 0x000fea0003800000 */
[----:B------:R-:W0:Y:S08]  /*0950*/  LDC.64 R6, c[0x0][0x388] ;  /* 0x0000e200ff067b82 */ /* 0x000e300000000a00 */
[----:B------:R-:W1:Y:S01]  /*0960*/  LDC.64 R8, c[0x0][0x398] ;  /* 0x0000e600ff087b82 */ /* 0x000e620000000a00 */
[----:B0-----:R-:W-:Y:S01]  /*0970*/  IMAD.WIDE.U32 R2, R3, 0x4, R6 ;  /* 0x0000000403027825 */ /* 0x001fe200078e0006 */
[----:B------:R-:W-:-:S03]  /*0980*/  IADD3 R6, PT, PT, -R4, RZ, RZ ;  /* 0x000000ff04067210 */ /* 0x000fc60007ffe1ff */
[----:B------:R-:W-:Y:S02]  /*0990*/  IMAD.MOV.U32 R7, RZ, RZ, R2 ;  /* 0x000000ffff077224 */ /* 0x000fe400078e0002 */
[----:B------:R-:W-:-:S07]  /*09a0*/  IMAD.MOV.U32 R10, RZ, RZ, R3 ;  /* 0x000000ffff0a7224 */ /* 0x000fce00078e0003 */
.L_x_12:
[----:B------:R-:W-:Y:S02]  /*09b0*/  IMAD.MOV.U32 R4, RZ, RZ, R7 ;  /* 0x000000ffff047224 */ /* 0x000fe400078e0007 */
[----:B------:R-:W-:-:S05]  /*09c0*/  IMAD.MOV.U32 R5, RZ, RZ, R10 ;  /* 0x000000ffff057224 */ /* 0x000fca00078e000a */
[----:B------:R-:W1:Y:S01]  /*09d0*/  LDG.E R3, desc[UR4][R4.64] ;  /* 0x0000000404037981 */ /* 0x000e62000c1e1900 */
[----:B------:R-:W-:-:S04]  /*09e0*/  IADD3 R6, PT, PT, R6, 0x1, RZ ;  /* 0x0000000106067810 */ /* 0x000fc80007ffe0ff */
[----:B------:R-:W-:Y:S01]  /*09f0*/  ISETP.NE.AND P0, PT, R6, RZ, PT ;  /* 0x000000ff0600720c */ /* 0x000fe20003f05270 */
[----:B-1----:R-:W-:-:S06]  /*0a00*/  IMAD.WIDE R2, R3, 0x4, R8 ;  /* 0x0000000403027825 */ /* 0x002fcc00078e0208 */
[----:B------:R-:W2:Y:S01]  /*0a10*/  LDG.E R3, desc[UR4][R2.64] ;  /* 0x0000000402037981 */ /* 0x000ea2000c1e1900 */
[----:B------:R-:W-:-:S05]  /*0a20*/  IADD3 R7, P1, PT, R7, 0x4, RZ ;  /* 0x0000000407077810 */ /* 0x000fca0007f3e0ff */
[----:B------:R-:W-:Y:S01]  /*0a30*/  IMAD.X R10, RZ, RZ, R10, P1 ;  /* 0x000000ffff0a7224 */ /* 0x000fe200008e060a */
[----:B--2---:R-:W-:Y:S01]  /*0a40*/  VIMNMX.U32 R28, PT, PT, R3, R28, PT ;  /* 0x0000001c031c7248 */ /* 0x004fe20003fe0000 */
[----:B------:R-:W-:Y:S06]  /*0a50*/  @P0 BRA `(.L_x_12) ;  /* 0xfffffffc00d40947 */ /* 0x000fec000383ffff */
.L_x_7:
[----:B------:R-:W0:Y:S02]  /*0a60*/  LDC.64 R2, c[0x0][0x390] ;  /* 0x0000e400ff027b82 */ /* 0x000e240000000a00 */
[----:B0-----:R-:W-:-:S05]  /*0a70*/  IMAD.WIDE.U32 R2, R0, 0x4, R2 ;  /* 0x0000000400027825 */ /* 0x001fca00078e0002 */
[----:B------:R-:W2:Y:S02]  /*0a80*/  LDG.E R5, desc[UR4][R2.64] ;  /* 0x0000000402057981 */ /* 0x000ea4000c1e1900 */
[----:B--2---:R-:W-:-:S05]  /*0a90*/  VIMNMX.U32 R5, PT, PT, R5, R28, PT ;  /* 0x0000001c05057248 */ /* 0x004fca0003fe0000 */
[----:B------:R-:W-:Y:S01]  /*0aa0*/  STG.E desc[UR4][R2.64], R5 ;  /* 0x0000000502007986 */ /* 0x000fe2000c101904 */
[----:B------:R-:W-:Y:S05]  /*0ab0*/  EXIT ;  /* 0x000000000000794d */ /* 0x000fea0003800000 */
        .type           $_Z12dkernel_MinsPiS_S_S_$__internal_accurate_pow,@function
        .size           $_Z12dkernel_MinsPiS_S_S_$__internal_accurate_pow,(.L_x_22 - $_Z12dkernel_MinsPiS_S_S_$__internal_accurate_pow)
$_Z12dkernel_MinsPiS_S_S_$__internal_accurate_pow:
[----:B------:R-:W0:Y:S01]  /*0ac0*/  MUFU.RCP64H R13, 2 ;  /* 0x40000000000d7908 */ /* 0x000e220000001800 */
[----:B------:R-:W-:Y:S02]  /*0ad0*/  HFMA2 R7, -RZ, RZ, 2, 0 ;  /* 0x40000000ff077431 */ /* 0x000fe400000001ff */
[----:B------:R-:W-:Y:S01]  /*0ae0*/  IMAD.MOV.U32 R6, RZ, RZ, 0x0 ;  /* 0x00000000ff067424 */ /* 0x000fe200078e00ff */
[----:B------:R-:W-:Y:S01]  /*0af0*/  MOV R8, 0x41ad3b5a ;  /* 0x41ad3b5a00087802 */ /* 0x000fe20000000f00 */
[----:B------:R-:W-:Y:S01]  /*0b00*/  IMAD.MOV.U32 R12, RZ, RZ, RZ ;  /* 0x000000ffff0c7224 */ /* 0x000fe200078e00ff */
[----:B------:R-:W-:Y:S01]  /*0b10*/  UMOV UR6, 0x7d2cafe2 ;  /* 0x7d2cafe200067882 */ /* 0x000fe20000000000 */
[----:B------:R-:W-:Y:S01]  /*0b20*/  IMAD.MOV.U32 R9, RZ, RZ, 0x3ed0f5d2 ;  /* 0x3ed0f5d2ff097424 */ /* 0x000fe200078e00ff */
[----:B------:R-:W-:-:S03]  /*0b30*/  UMOV UR7, 0x3eb0f5ff ;  /* 0x3eb0f5ff00077882 */ /* 0x000fc60000000000 */
[----:B0-----:R-:W-:-:S08]  /*0b40*/  DFMA R6, R12, -R6, 1 ;  /* 0x3ff000000c06742b */ /* 0x001fd00000000806 */
[----:B------:R-:W-:-:S08]  /*0b50*/  DFMA R6, R6, R6, R6 ;  /* 0x000000060606722b */ /* 0x000fd00000000006 */
[----:B------:R-:W-:-:S08]  /*0b60*/  DFMA R12, R12, R6, R12 ;  /* 0x000000060c0c722b */ /* 0x000fd0000000000c */
[----:B------:R-:W-:-:S08]  /*0b70*/  DMUL R6, RZ, R12 ;  /* 0x0000000cff067228 */ /* 0x000fd00000000000 */
[----:B------:R-:W-:-:S08]  /*0b80*/  DFMA R6, RZ, R12, R6 ;  /* 0x0000000cff06722b */ /* 0x000fd00000000006 */
[----:B------:R-:W-:Y:S02]  /*0b90*/  DMUL R10, R6, R6 ;  /* 0x00000006060a7228 */ /* 0x000fe40000000000 */
[----:B------:R-:W-:-:S06]  /*0ba0*/  DADD R16, RZ, -R6 ;  /* 0x00000000ff107229 */ /* 0x000fcc0000000806 */
[----:B------:R-:W-:Y:S01]  /*0bb0*/  DFMA R8, R10, UR6, R8 ;  /* 0x000000060a087c2b */ /* 0x000fe20008000008 */
[----:B------:R-:W-:Y:S01]  /*0bc0*/  UMOV UR6, 0x75488a3f ;  /* 0x75488a3f00067882 */ /* 0x000fe20000000000 */
[----:B------:R-:W-:Y:S01]  /*0bd0*/  UMOV UR7, 0x3ef3b20a ;  /* 0x3ef3b20a00077882 */ /* 0x000fe20000000000 */
[----:B------:R-:W-:Y:S02]  /*0be0*/  DADD R18, R16, R16 ;  /* 0x0000000010127229 */ /* 0x000fe40000000010 */
[----:B------:R-:W-:-:S03]  /*0bf0*/  DMUL R16, R6, R6 ;  /* 0x0000000606107228 */ /* 0x000fc60000000000 */
[----:B------:R-:W-:Y:S01]  /*0c00*/  DFMA R8, R10, R8, UR6 ;  /* 0x000000060a087e2b */ /* 0x000fe20008000008 */
[----:B------:R-:W-:Y:S01]  /*0c10*/  UMOV UR6, 0xe4faecd5 ;  /* 0xe4faecd500067882 */ /* 0x000fe20000000000 */
[----:B------:R-:W-:Y:S01]  /*0c20*/  UMOV UR7, 0x3f1745cd ;  /* 0x3f1745cd00077882 */ /* 0x000fe20000000000 */
[-C--:B------:R-:W-:Y:S02]  /*0c30*/  DFMA R18, RZ, -R6.reuse, R18 ;  /* 0x80000006ff12722b */ /* 0x080fe40000000012 */
[----:B------:R-:W-:-:S03]  /*0c40*/  DFMA R22, R6, R6, -R16 ;  /* 0x000000060616722b */ /* 0x000fc60000000810 */
[----:B------:R-:W-:Y:S01]  /*0c50*/  DFMA R8, R10, R8, UR6 ;  /* 0x000000060a087e2b */ /* 0x000fe20008000008 */
[----:B------:R-:W-:Y:S01]  /*0c60*/  UMOV UR6, 0x258a578b ;  /* 0x258a578b00067882 */ /* 0x000fe20000000000 */
[----:B------:R-:W-:Y:S01]  /*0c70*/  UMOV UR7, 0x3f3c71c7 ;  /* 0x3f3c71c700077882 */ /* 0x000fe20000000000 */
[----:B------:R-:W-:-:S05]  /*0c80*/  DMUL R12, R12, R18 ;  /* 0x000000120c0c7228 */ /* 0x000fca0000000000 */
[----:B------:R-:W-:Y:S01]  /*0c90*/  DFMA R8, R10, R8, UR6 ;  /* 0x000000060a087e2b */ /* 0x000fe20008000008 */
[----:B------:R-:W-:Y:S01]  /*0ca0*/  UMOV UR6, 0x9242b910 ;  /* 0x9242b91000067882 */ /* 0x000fe20000000000 */
[----:B------:R-:W-:-:S03]  /*0cb0*/  UMOV UR7, 0x3f624924 ;  /* 0x3f62492400077882 */ /* 0x000fc60000000000 */
[----:B------:R-:W-:Y:S01]  /*0cc0*/  IADD3 R25, PT, PT, R13, 0x100000, RZ ;  /* 0x001000000d197810 */ /* 0x000fe20007ffe0ff */
[----:B------:R-:W-:Y:S02]  /*0cd0*/  IMAD.MOV.U32 R24, RZ, RZ, R12 ;  /* 0x000000ffff187224 */ /* 0x000fe400078e000c */
[----:B------:R-:W-:Y:S01]  /*0ce0*/  DFMA R8, R10, R8, UR6 ;  /* 0x000000060a087e2b */ /* 0x000fe20008000008 */
[----:B------:R-:W-:Y:S01]  /*0cf0*/  UMOV UR6, 0x99999dfb ;  /* 0x99999dfb00067882 */ /* 0x000fe20000000000 */
[----:B------:R-:W-:Y:S02]  /*0d00*/  UMOV UR7, 0x3f899999 ;  /* 0x3f89999900077882 */ /* 0x000fe40000000000 */
[----:B------:R-:W-:-:S04]  /*0d10*/  DFMA R22, R6, R24, R22 ;  /* 0x000000180616722b */ /* 0x000fc80000000016 */
[----:B------:R-:W-:Y:S01]  /*0d20*/  DFMA R14, R10, R8, UR6 ;  /* 0x000000060a0e7e2b */ /* 0x000fe20008000008 */
[----:B------:R-:W-:Y:S01]  /*0d30*/  UMOV UR6, 0x55555555 ;  /* 0x5555555500067882 */ /* 0x000fe20000000000 */
[----:B------:R-:W-:-:S06]  /*0d40*/  UMOV UR7, 0x3fb55555 ;  /* 0x3fb5555500077882 */ /* 0x000fcc0000000000 */
[----:B------:R-:W-:-:S08]  /*0d50*/  DFMA R8, R10, R14, UR6 ;  /* 0x000000060a087e2b */ /* 0x000fd0000800000e */
[----:B------:R-:W-:Y:S01]  /*0d60*/  DADD R20, -R8, UR6 ;  /* 0x0000000608147e29 */ /* 0x000fe20008000100 */
[----:B------:R-:W-:Y:S01]  /*0d70*/  UMOV UR6, 0xb9e7b0 ;  /* 0x00b9e7b000067882 */ /* 0x000fe20000000000 */
[----:B------:R-:W-:-:S06]  /*0d80*/  UMOV UR7, 0x3c46a4cb ;  /* 0x3c46a4cb00077882 */ /* 0x000fcc0000000000 */
[----:B------:R-:W-:Y:S02]  /*0d90*/  DFMA R14, R10, R14, R20 ;  /* 0x0000000e0a0e722b */ /* 0x000fe40000000014 */
[----:B------:R-:W-:-:S06]  /*0da0*/  DMUL R10, R6, R16 ;  /* 0x00000010060a7228 */ /* 0x000fcc0000000000 */
[----:B------:R-:W-:Y:S01]  /*0db0*/  DADD R14, R14, -UR6 ;  /* 0x800000060e0e7e29 */ /* 0x000fe20008000000 */
[----:B------:R-:W-:Y:S01]  /*0dc0*/  UMOV UR6, 0x0 ;  /* 0x0000000000067882 */ /* 0x000fe20000000000 */
[----:B------:R-:W-:Y:S01]  /*0dd0*/  DFMA R20, R6, R16, -R10 ;  /* 0x000000100614722b */ /* 0x000fe2000000080a */
[----:B------:R-:W-:-:S05]  /*0de0*/  UMOV UR7, 0x3ff00000 ;  /* 0x3ff0000000077882 */ /* 0x000fca0000000000 */
[----:B------:R-:W-:Y:S02]  /*0df0*/  DADD R18, R8, R14 ;  /* 0x0000000008127229 */ /* 0x000fe4000000000e */
[----:B------:R-:W-:-:S06]  /*0e00*/  DFMA R20, R12, R16, R20 ;  /* 0x000000100c14722b */ /* 0x000fcc0000000014 */
[----:B------:R-:W-:Y:S02]  /*0e10*/  DMUL R16, R18, R10 ;  /* 0x0000000a12107228 */ /* 0x000fe40000000000 */
[----:B------:R-:W-:Y:S02]  /*0e20*/  DFMA R20, R6, R22, R20 ;  /* 0x000000160614722b */ /* 0x000fe40000000014 */
[----:B------:R-:W-:-:S04]  /*0e30*/  DADD R8, R8, -R18 ;  /* 0x0000000008087229 */ /* 0x000fc80000000812 */
[----:B------:R-:W-:-:S04]  /*0e40*/  DFMA R22, R18, R10, -R16 ;  /* 0x0000000a1216722b */ /* 0x000fc80000000810 */
[----:B------:R-:W-:-:S04]  /*0e50*/  DADD R8, R14, R8 ;  /* 0x000000000e087229 */ /* 0x000fc80000000008 */
[----:B------:R-:W-:-:S08]  /*0e60*/  DFMA R20, R18, R20, R22 ;  /* 0x000000141214722b */ /* 0x000fd00000000016 */
[----:B------:R-:W-:-:S08]  /*0e70*/  DFMA R20, R8, R10, R20 ;  /* 0x0000000a0814722b */ /* 0x000fd00000000014 */
[----:B------:R-:W-:-:S08]  /*0e80*/  DADD R10, R16, R20 ;  /* 0x00000000100a7229 */ /* 0x000fd00000000014 */
[--C-:B------:R-:W-:Y:S02]  /*0e90*/  DADD R8, R6, R10.reuse ;  /* 0x0000000006087229 */ /* 0x100fe4000000000a */
[----:B------:R-:W-:-:S06]  /*0ea0*/  DADD R16, R16, -R10 ;  /* 0x0000000010107229 */ /* 0x000fcc000000080a */
[----:B------:R-:W-:Y:S02]  /*0eb0*/  DADD R6, R6, -R8 ;  /* 0x0000000006067229 */ /* 0x000fe40000000808 */
[----:B------:R-:W-:-:S06]  /*0ec0*/  DADD R16, R20, R16 ;  /* 0x0000000014107229 */ /* 0x000fcc0000000010 */
[----:B------:R-:W-:Y:S01]  /*0ed0*/  DADD R6, R10, R6 ;  /* 0x000000000a067229 */ /* 0x000fe20000000006 */
[----:B------:R-:W-:Y:S01]  /*0ee0*/  MOV R10, 0xfefa39ef ;  /* 0xfefa39ef000a7802 */ /* 0x000fe20000000f00 */
[----:B------:R-:W-:-:S06]  /*0ef0*/  IMAD.MOV.U32 R11, RZ, RZ, 0x3fe62e42 ;  /* 0x3fe62e42ff0b7424 */ /* 0x000fcc00078e00ff */
[----:B------:R-:W-:-:S08]  /*0f00*/  DADD R6, R16, R6 ;  /* 0x0000000010067229 */ /* 0x000fd00000000006 */
[----:B------:R-:W-:Y:S01]  /*0f10*/  DADD R12, R12, R6 ;  /* 0x000000000c0c7229 */ /* 0x000fe20000000006 */
[----:B------:R-:W-:Y:S01]  /*0f20*/  MOV R6, 0xfefa39ef ;  /* 0xfefa39ef00067802 */ /* 0x000fe20000000f00 */
[----:B------:R-:W-:-:S06]  /*0f30*/  IMAD.MOV.U32 R7, RZ, RZ, 0x3fe62e42 ;  /* 0x3fe62e42ff077424 */ /* 0x000fcc00078e00ff */
[----:B------:R-:W-:-:S08]  /*0f40*/  DADD R14, R8, R12 ;  /* 0x00000000080e7229 */ /* 0x000fd0000000000c */
[--C-:B------:R-:W-:Y:S02]  /*0f50*/  DFMA R10, R10, UR6, R14.reuse ;  /* 0x000000060a0a7c2b */ /* 0x100fe4000800000e */
[----:B------:R-:W-:-:S06]  /*0f60*/  DADD R8, R8, -R14 ;  /* 0x0000000008087229 */ /* 0x000fcc000000080e */
[----:B------:R-:W-:Y:S02]  /*0f70*/  DFMA R16, -R6, 1, R10 ;  /* 0x3ff000000610782b */ /* 0x000fe4000000010a */
[----:B------:R-:W-:Y:S01]  /*0f80*/  DADD R8, R12, R8 ;  /* 0x000000000c087229 */ /* 0x000fe20000000008 */
[----:B------:R-:W-:Y:S01]  /*0f90*/  MOV R12, 0x3b39803f ;  /* 0x3b39803f000c7802 */ /* 0x000fe20000000f00 */
[----:B------:R-:W-:-:S04]  /*0fa0*/  IMAD.MOV.U32 R13, RZ, RZ, 0x3c7abc9e ;  /* 0x3c7abc9eff0d7424 */ /* 0x000fc800078e00ff */
[----:B------:R-:W-:-:S08]  /*0fb0*/  DADD R16, -R14, R16 ;  /* 0x000000000e107229 */ /* 0x000fd00000000110 */
[----:B------:R-:W-:-:S08]  /*0fc0*/  DADD R8, R8, -R16 ;  /* 0x0000000008087229 */ /* 0x000fd00000000810 */
[----:B------:R-:W-:Y:S01]  /*0fd0*/  DFMA R12, R12, UR6, R8 ;  /* 0x000000060c0c7c2b */ /* 0x000fe20008000008 */
[----:B------:R-:W-:Y:S01]  /*0fe0*/  UMOV UR6, 0x3b39803f ;  /* 0x3b39803f00067882 */ /* 0x000fe20000000000 */
[----:B------:R-:W-:-:S06]  /*0ff0*/  UMOV UR7, 0x3c7abc9e ;  /* 0x3c7abc9e00077882 */ /* 0x000fcc0000000000 */
[----:B------:R-:W-:-:S08]  /*1000*/  DADD R14, R10, R12 ;  /* 0x000000000a0e7229 */ /* 0x000fd0000000000c */
[----:B------:R-:W-:Y:S02]  /*1010*/  DADD R10, R10, -R14 ;  /* 0x000000000a0a7229 */ /* 0x000fe4000000080e */
[----:B------:R-:W-:-:S06]  /*1020*/  DMUL R8, R14, 30 ;  /* 0x403e00000e087828 */ /* 0x000fcc0000000000 */
[----:B------:R-:W-:Y:S02]  /*1030*/  DADD R10, R12, R10 ;  /* 0x000000000c0a7229 */ /* 0x000fe4000000000a */
[----:B------:R-:W-:Y:S01]  /*1040*/  DFMA R14, R14, 30, -R8 ;  /* 0x403e00000e0e782b */ /* 0x000fe20000000808 */
[----:B------:R-:W-:Y:S01]  /*1050*/  MOV R12, 0x652b82fe ;  /* 0x652b82fe000c7802 */ /* 0x000fe20000000f00 */
[----:B------:R-:W-:-:S06]  /*1060*/  IMAD.MOV.U32 R13, RZ, RZ, 0x3ff71547 ;  /* 0x3ff71547ff0d7424 */ /* 0x000fcc00078e00ff */
[----:B------:R-:W-:-:S08]  /*1070*/  DFMA R14, R10, 30, R14 ;  /* 0x403e00000a0e782b */ /* 0x000fd0000000000e */
[----:B------:R-:W-:-:S08]  /*1080*/  DADD R10, R8, R14 ;  /* 0x00000000080a7229 */ /* 0x000fd0000000000e */
[----:B------:R-:W-:Y:S02]  /*1090*/  DFMA R12, R10, R12, 6.75539944105574400000e+15 ;  /* 0x433800000a0c742b */ /* 0x000fe4000000000c */
[----:B------:R-:W-:Y:S01]  /*10a0*/  FSETP.GEU.AND P0, PT, |R11|, 4.1917929649353027344, PT ;  /* 0x4086232b0b00780b */ /* 0x000fe20003f0e200 */
[----:B------:R-:W-:-:S05]  /*10b0*/  DADD R8, R8, -R10 ;  /* 0x0000000008087229 */ /* 0x000fca000000080a */
[----:B------:R-:W-:-:S03]  /*10c0*/  DADD R16, R12, -6.75539944105574400000e+15 ;  /* 0xc33800000c107429 */ /* 0x000fc60000000000 */
[----:B------:R-:W-:-:S05]  /*10d0*/  DADD R14, R14, R8 ;  /* 0x000000000e0e7229 */ /* 0x000fca0000000008 */
[----:B------:R-:W-:-:S08]  /*10e0*/  DFMA R6, R16, -R6, R10 ;  /* 0x800000061006722b */ /* 0x000fd0000000000a */
[----:B------:R-:W-:Y:S01]  /*10f0*/  DFMA R6, R16, -UR6, R6 ;  /* 0x8000000610067c2b */ /* 0x000fe20008000006 */
[----:B------:R-:W-:Y:S01]  /*1100*/  UMOV UR6, 0x69ce2bdf ;  /* 0x69ce2bdf00067882 */ /* 0x000fe20000000000 */
[----:B------:R-:W-:Y:S01]  /*1110*/  MOV R16, 0xfca213ea ;  /* 0xfca213ea00107802 */ /* 0x000fe20000000f00 */
[----:B------:R-:W-:Y:S01]  /*1120*/  IMAD.MOV.U32 R17, RZ, RZ, 0x3e928af3 ;  /* 0x3e928af3ff117424 */ /* 0x000fe200078e00ff */
[----:B------:R-:W-:-:S05]  /*1130*/  UMOV UR7, 0x3e5ade15 ;  /* 0x3e5ade1500077882 */ /* 0x000fca0000000000 */
[----:B------:R-:W-:Y:S01]  /*1140*/  DFMA R16, R6, UR6, R16 ;  /* 0x0000000606107c2b */ /* 0x000fe20008000010 */
[----:B------:R-:W-:Y:S01]  /*1150*/  UMOV UR6, 0x62401315 ;  /* 0x6240131500067882 */ /* 0x000fe20000000000 */
[----:B------:R-:W-:-:S06]  /*1160*/  UMOV UR7, 0x3ec71dee ;  /* 0x3ec71dee00077882 */ /* 0x000fcc0000000000 */
[----:B------:R-:W-:Y:S01]  /*1170*/  DFMA R16, R6, R16, UR6 ;  /* 0x0000000606107e2b */ /* 0x000fe20008000010 */
        /* <DEDUP_REMOVED lines=20> */
[----:B------:R-:W-:-:S08]  /*12c0*/  DFMA R16, R6, R16, UR6 ;  /* 0x0000000606107e2b */ /* 0x000fd00008000010 */
[----:B------:R-:W-:-:S08]  /*12d0*/  DFMA R16, R6, R16, 1 ;  /* 0x3ff000000610742b */ /* 0x000fd00000000010 */
[----:B------:R-:W-:-:S10]  /*12e0*/  DFMA R6, R6, R16, 1 ;  /* 0x3ff000000606742b */ /* 0x000fd40000000010 */
[----:B------:R-:W-:Y:S01]  /*12f0*/  LEA R9, R12, R7, 0x14 ;  /* 0x000000070c097211 */ /* 0x000fe200078ea0ff */
[----:B------:R-:W-:Y:S01]  /*1300*/  IMAD.MOV.U32 R8, RZ, RZ, R6 ;  /* 0x000000ffff087224 */ /* 0x000fe200078e0006 */
[----:B------:R-:W-:Y:S06]  /*1310*/  @!P0 BRA `(.L_x_13) ;  /* 0x0000000000348947 */ /* 0x000fec0003800000 */
[----:B------:R-:W-:Y:S01]  /*1320*/  FSETP.GEU.AND P1, PT, |R11|, 4.2275390625, PT ;  /* 0x408748000b00780b */ /* 0x000fe20003f2e200 */
[C---:B------:R-:W-:Y:S02]  /*1330*/  DADD R8, R10.reuse, +INF ;  /* 0x7ff000000a087429 */ /* 0x040fe40000000000 */
[----:B------:R-:W-:-:S08]  /*1340*/  DSETP.GEU.AND P0, PT, R10, RZ, PT ;  /* 0x000000ff0a00722a */ /* 0x000fd00003f0e000 */
[----:B------:R-:W-:Y:S02]  /*1350*/  FSEL R8, R8, RZ, P0 ;  /* 0x000000ff08087208 */ /* 0x000fe40000000000 */
[----:B------:R-:W-:Y:S01]  /*1360*/  FSEL R9, R9, RZ, P0 ;  /* 0x000000ff09097208 */ /* 0x000fe20000000000 */
[----:B------:R-:W-:Y:S06]  /*1370*/  @P1 BRA `(.L_x_13) ;  /* 0x00000000001c1947 */ /* 0x000fec0003800000 */
[----:B------:R-:W-:-:S04]  /*1380*/  LEA.HI R8, R12, R12, RZ, 0x1 ;  /* 0x0000000c0c087211 */ /* 0x000fc800078f08ff */
[----:B------:R-:W-:-:S04]  /*1390*/  SHF.R.S32.HI R9, RZ, 0x1, R8 ;  /* 0x00000001ff097819 */ /* 0x000fc80000011408 */
[----:B------:R-:W-:Y:S01]  /*13a0*/  IADD3 R8, PT, PT, R12, -R9, RZ ;  /* 0x800000090c087210 */ /* 0x000fe20007ffe0ff */
[----:B------:R-:W-:-:S03]  /*13b0*/  IMAD R7, R9, 0x100000, R7 ;  /* 0x0010000009077824 */ /* 0x000fc600078e0207 */
[----:B------:R-:W-:Y:S02]  /*13c0*/  LEA R9, R8, 0x3ff00000, 0x14 ;  /* 0x3ff0000008097811 */ /* 0x000fe400078ea0ff */
[----:B------:R-:W-:-:S06]  /*13d0*/  MOV R8, RZ ;  /* 0x000000ff00087202 */ /* 0x000fcc0000000f00 */
[----:B------:R-:W-:-:S11]  /*13e0*/  DMUL R8, R6, R8 ;  /* 0x0000000806087228 */ /* 0x000fd60000000000 */
.L_x_13:
[----:B------:R-:W-:Y:S01]  /*13f0*/  DFMA R14, R14, R8, R8 ;  /* 0x000000080e0e722b */ /* 0x000fe20000000008 */
[----:B------:R-:W-:Y:S01]  /*1400*/  IMAD.MOV.U32 R6, RZ, RZ, R2 ;  /* 0x000000ffff067224 */ /* 0x000fe200078e0002 */
[----:B------:R-:W-:Y:S01]  /*1410*/  DSETP.NEU.AND P0, PT, |R8|, +INF , PT ;  /* 0x7ff000000800742a */ /* 0x000fe20003f0d200 */
[----:B------:R-:W-:-:S07]  /*1420*/  MOV R7, 0x0 ;  /* 0x0000000000077802 */ /* 0x000fce0000000f00 */
[----:B------:R-:W-:Y:S02]  /*1430*/  FSEL R28, R8, R14, !P0 ;  /* 0x0000000e081c7208 */ /* 0x000fe40004000000 */
[----:B------:R-:W-:Y:S01]  /*1440*/  FSEL R29, R9, R15, !P0 ;  /* 0x0000000f091d7208 */ /* 0x000fe20004000000 */
[----:B------:R-:W-:Y:S06]  /*1450*/  RET.REL.NODEC R6 `(_Z12dkernel_MinsPiS_S_S_) ;  /* 0xffffffe806e87950 */ /* 0x000fec0003c3ffff */
.L_x_14:
        /* <DEDUP_REMOVED lines=10> */
.L_x_22:


//--------------------- .text._Z12dkernel_AddsPiS_S_S_ --------------------------
	.section	.text._Z12dkernel_AddsPiS_S_S_,"ax",@progbits
	.align	128
        .global         _Z12dkernel_AddsPiS_S_S_
        .type           _Z12dkernel_AddsPiS_S_S_,@function
        .size           _Z12dkernel_AddsPiS_S_S_,(.L_x_25 - _Z12dkernel_AddsPiS_S_S_)
        .other          _Z12dkernel_AddsPiS_S_S_,@"STO_CUDA_ENTRY STV_DEFAULT"
_Z12dkernel_AddsPiS_S_S_:
.text._Z12dkernel_AddsPiS_S_S_:
        /* <DEDUP_REMOVED lines=23> */
[----:B------:R-:W-:Y:S01]  /*0170*/  IADD3 R12, P1, PT, R6, 0x20, RZ ;  /* 0x00000020060c7810 */ /* 0x000fe20007f3e0ff */
[----:B------:R-:W-:-:S04]  /*0180*/  IMAD.MOV.U32 R6, RZ, RZ, RZ ;  /* 0x000000ffff067224 */ /* 0x000fc800078e00ff */
[----:B------:R-:W-:-:S08]  /*0190*/  IMAD.X R13, RZ, RZ, R7, P1 ;  /* 0x000000ffff0d7224 */ /* 0x000fd000008e0607 */
.L_x_17:
        /* <DEDUP_REMOVED lines=16> */
[----:B--2---:R-:W-:-:S05]  /*02a0*/  IMAD.WIDE R26, R27, 0x4, R14 ;  /* 0x000000041b1a7825 */ /* 0x004fca00078e020e */
[----:B------:R3:W2:Y:S01]  /*02b0*/  LDG.E R28, desc[UR4][R26.64] ;  /* 0x000000041a1c7981 */ /* 0x0006a2000c1e1900 */
[----:B----4-:R-:W-:-:S04]  /*02c0*/  IMAD.WIDE R24, R25, 0x4, R14 ;  /* 0x0000000419187825 */ /* 0x010fc800078e020e */
[----:B---3--:R-:W-:-:S06]  /*02d0*/  IMAD.WIDE R26, R18, 0x4, R14 ;  /* 0x00000004121a7825 */ /* 0x008fcc00078e020e */
[----:B------:R-:W2:Y:S01]  /*02e0*/  LDG.E R27, desc[UR4][R26.64] ;  /* 0x000000041a1b7981 */ /* 0x000ea2000c1e1900 */
[----:B-----5:R-:W-:-:S03]  /*02f0*/  IMAD.WIDE R22, R23, 0x4, R14 ;  /* 0x0000000417167825 */ /* 0x020fc600078e020e */
[----:B------:R0:W3:Y:S02]  /*0300*/  LDG.E R26, desc[UR4][R24.64] ;  /* 0x00000004181a7981 */ /* 0x0000e4000c1e1900 */
[----:B0-----:R-:W-:-:S06]  /*0310*/  IMAD.WIDE R24, R16, 0x4, R14 ;  /* 0x0000000410187825 */ /* 0x001fcc00078e020e */
[----:B------:R-:W3:Y:S04]  /*0320*/  LDG.E R25, desc[UR4][R24.64] ;  /* 0x0000000418197981 */ /* 0x000ee8000c1e1900 */
[----:B------:R0:W4:Y:S02]  /*0330*/  LDG.E R24, desc[UR4][R22.64] ;  /* 0x0000000416187981 */ /* 0x000124000c1e1900 */
[----:B0-----:R-:W-:-:S04]  /*0340*/  IMAD.WIDE R22, R10, 0x4, R14 ;  /* 0x000000040a167825 */ /* 0x001fc800078e020e */
[--C-:B------:R-:W-:Y:S02]  /*0350*/  IMAD.WIDE R10, R11, 0x4, R14.reuse ;  /* 0x000000040b0a7825 */ /* 0x100fe400078e020e */
[----:B------:R-:W4:Y:S04]  /*0360*/  LDG.E R23, desc[UR4][R22.64] ;  /* 0x0000000416177981 */ /* 0x000f28000c1e1900 */
[----:B------:R0:W5:Y:S02]  /*0370*/  LDG.E R22, desc[UR4][R10.64] ;  /* 0x000000040a167981 */ /* 0x000164000c1e1900 */
[----:B0-----:R-:W-:-:S04]  /*0380*/  IMAD.WIDE R10, R8, 0x4, R14 ;  /* 0x00000004080a7825 */ /* 0x001fc800078e020e */
[--C-:B------:R-:W-:Y:S02]  /*0390*/  IMAD.WIDE R8, R9, 0x4, R14.reuse ;  /* 0x0000000409087825 */ /* 0x100fe400078e020e */
[----:B------:R-:W5:Y:S02]  /*03a0*/  LDG.E R11, desc[UR4][R10.64] ;  /* 0x000000040a0b7981 */ /* 0x000f64000c1e1900 */
[--C-:B------:R-:W-:Y:S02]  /*03b0*/  IMAD.WIDE R16, R17, 0x4, R14.reuse ;  /* 0x0000000411107825 */ /* 0x100fe400078e020e */
[----:B------:R0:W5:Y:S02]  /*03c0*/  LDG.E R10, desc[UR4][R8.64] ;  /* 0x00000004080a7981 */ /* 0x000164000c1e1900 */
[----:B0-----:R-:W-:-:S06]  /*03d0*/  IMAD.WIDE R8, R7, 0x4, R14 ;  /* 0x0000000407087825 */ /* 0x001fcc00078e020e */
[----:B------:R-:W5:Y:S04]  /*03e0*/  LDG.E R9, desc[UR4][R8.64] ;  /* 0x0000000408097981 */ /* 0x000f68000c1e1900 */
[----:B------:R0:W5:Y:S02]  /*03f0*/  LDG.E R8, desc[UR4][R16.64] ;  /* 0x0000000410087981 */ /* 0x000164000c1e1900 */
[----:B0-----:R-:W-:-:S04]  /*0400*/  IMAD.WIDE R16, R20, 0x4, R14 ;  /* 0x0000000414107825 */ /* 0x001fc800078e020e */
[--C-:B------:R-:W-:Y:S02]  /*0410*/  IMAD.WIDE R20, R21, 0x4, R14.reuse ;  /* 0x0000000415147825 */ /* 0x100fe400078e020e */
[----:B------:R-:W5:Y:S04]  /*0420*/  LDG.E R16, desc[UR4][R16.64] ;  /* 0x0000000410107981 */ /* 0x000f68000c1e1900 */
[----:B------:R-:W5:Y:S04]  /*0430*/  LDG.E R20, desc[UR4][R20.64] ;  /* 0x0000000414147981 */ /* 0x000f68000c1e1900 */
[----:B------:R-:W2:Y:S01]  /*0440*/  LDG.E R21, desc[UR4][R12.64+0x1c] ;  /* 0x00001c040c157981 */ /* 0x000ea2000c1e1900 */
[----:B------:R-:W-:-:S05]  /*0450*/  IMAD.WIDE R18, R19, 0x4, R14 ;  /* 0x0000000413127825 */ /* 0x000fca00078e020e */
[----:B------:R0:W5:Y:S02]  /*0460*/  LDG.E R7, desc[UR4][R18.64] ;  /* 0x0000000412077981 */ /* 0x000164000c1e1900 */
[----:B0-----:R-:W-:-:S05]  /*0470*/  IMAD.WIDE R18, R29, 0x4, R14 ;  /* 0x000000041d127825 */ /* 0x001fca00078e020e */
[----:B------:R-:W5:Y:S01]  /*0480*/  LDG.E R29, desc[UR4][R18.64] ;  /* 0x00000004121d7981 */ /* 0x000f62000c1e1900 */
[----:B--2---:R-:W-:-:S06]  /*0490*/  IMAD.WIDE R14, R21, 0x4, R14 ;  /* 0x00000004150e7825 */ /* 0x004fcc00078e020e */
[----:B------:R-:W2:Y:S01]  /*04a0*/  LDG.E R15, desc[UR4][R14.64] ;  /* 0x000000040e0f7981 */ /* 0x000ea2000c1e1900 */
[----:B------:R-:W-:-:S04]  /*04b0*/  IADD3 R27, PT, PT, R27, R28, R6 ;  /* 0x0000001c1b1b7210 */ /* 0x000fc80007ffe006 */
[----:B---3--:R-:W-:Y:S02]  /*04c0*/  IADD3 R25, PT, PT, R25, R26, R27 ;  /* 0x0000001a19197210 */ /* 0x008fe40007ffe01b */
[----:B------:R-:W-:Y:S02]  /*04d0*/  IADD3 R5, PT, PT, R5, 0x10, RZ ;  /* 0x0000001005057810 */ /* 0x000fe40007ffe0ff */
[----:B----4-:R-:W-:Y:S02]  /*04e0*/  IADD3 R23, PT, PT, R23, R24, R25 ;  /* 0x0000001817177210 */ /* 0x010fe40007ffe019 */
[----:B------:R-:W-:Y:S02]  /*04f0*/  ISETP.NE.AND P1, PT, R5, RZ, PT ;  /* 0x000000ff0500720c */ /* 0x000fe40003f25270 */
[----:B-----5:R-:W-:-:S04]  /*0500*/  IADD3 R11, PT, PT, R11, R22, R23 ;  /* 0x000000160b0b7210 */ /* 0x020fc80007ffe017 */
[----:B------:R-:W-:-:S04]  /*0510*/  IADD3 R9, PT, PT, R9, R10, R11 ;  /* 0x0000000a09097210 */ /* 0x000fc80007ffe00b */
[----:B------:R-:W-:Y:S02]  /*0520*/  IADD3 R7, PT, PT, R7, R8, R9 ;  /* 0x0000000807077210 */ /* 0x000fe40007ffe009 */
[----:B------:R-:W-:Y:S02]  /*0530*/  IADD3 R12, P2, PT, R12, 0x40, RZ ;  /* 0x000000400c0c7810 */ /* 0x000fe40007f5e0ff */
[----:B------:R-:W-:Y:S02]  /*0540*/  IADD3 R7, PT, PT, R29, R16, R7 ;  /* 0x000000101d077210 */ /* 0x000fe40007ffe007 */
[----:B------:R-:W-:Y:S01]  /*0550*/  IADD3 R2, PT, PT, R2, 0x10, RZ ;  /* 0x0000001002027810 */ /* 0x000fe20007ffe0ff */
[----:B------:R-:W-:Y:S01]  /*0560*/  IMAD.X R13, RZ, RZ, R13, P2 ;  /* 0x000000ffff0d7224 */ /* 0x000fe200010e060d */
[----:B--2---:R-:W-:Y:S01]  /*0570*/  IADD3 R6, PT, PT, R15, R20, R7 ;  /* 0x000000140f067210 */ /* 0x004fe20007ffe007 */
[----:B------:R-:W-:Y:S06]  /*0580*/  @P1 BRA `(.L_x_17) ;  /* 0xfffffffc00041947 */ /* 0x000fec000383ffff */
.L_x_16:
        /* <DEDUP_REMOVED lines=32> */
[----:B------:R-:W-:Y:S02]  /*0790*/  IADD3 R2, PT, PT, R2, 0x8, RZ ;  /* 0x0000000802027810 */ /* 0x000fe40007ffe0ff */
[----:B--2---:R-:W-:-:S04]  /*07a0*/  IADD3 R18, PT, PT, R18, R21, R6 ;  /* 0x0000001512127210 */ /* 0x004fc80007ffe006 */
[----:B---3--:R-:W-:-:S04]  /*07b0*/  IADD3 R18, PT, PT, R10, R9, R18 ;  /* 0x000000090a127210 */ /* 0x008fc80007ffe012 */
[----:B----4-:R-:W-:-:S04]  /*07c0*/  IADD3 R18, PT, PT, R14, R13, R18 ;  /* 0x0000000d0e127210 */ /* 0x010fc80007ffe012 */
[----:B-----5:R-:W-:-:S07]  /*07d0*/  IADD3 R6, PT, PT, R4, R23, R18 ;  /* 0x0000001704067210 */ /* 0x020fce0007ffe012 */
.L_x_18:
        /* <DEDUP_REMOVED lines=20> */
[----:B------:R-:W-:Y:S01]  /*0920*/  VIADD R2, R2, 0x4 ;  /* 0x0000000402027836 */ /* 0x000fe20000000000 */
[----:B--2---:R-:W-:-:S04]  /*0930*/  IADD3 R6, PT, PT, R12, R11, R6 ;  /* 0x0000000b0c067210 */ /* 0x004fc80007ffe006 */
[----:B---3--:R-:W-:-:S07]  /*0940*/  IADD3 R6, PT, PT, R8, R15, R6 ;  /* 0x0000000f08067210 */ /* 0x008fce0007ffe006 */
.L_x_19:
[----:B------:R-:W-:Y:S05]  /*0950*/  @!P1 BRA `(.L_x_15) ;  /* 0x0000000000349947 */ /* 0x000fea0003800000 */
[----:B------:R-:W0:Y:S01]  /*0960*/  LDC.64 R4, c[0x0][0x388] ;  /* 0x0000e200ff047b82 */ /* 0x000e220000000a00 */
[----:B------:R-:W-:-:S07]  /*0970*/  IADD3 R7, PT, PT, -R3, RZ, RZ ;  /* 0x000000ff03077210 */ /* 0x000fce0007ffe1ff */
[----:B------:R-:W1:Y:S01]  /*0980*/  LDC.64 R8, c[0x0][0x398] ;  /* 0x0000e600ff087b82 */ /* 0x000e620000000a00 */
[----:B0-----:R-:W-:-:S07]  /*0990*/  IMAD.WIDE.U32 R4, R2, 0x4, R4 ;  /* 0x0000000402047825 */ /* 0x001fce00078e0004 */
.L_x_20:
[----:B------:R-:W1:Y:S01]  /*09a0*/  LDG.E R3, desc[UR4][R4.64] ;  /* 0x0000000404037981 */ /* 0x000e62000c1e1900 */
[----:B------:R-:W-:-:S04]  /*09b0*/  IADD3 R7, PT, PT, R7, 0x1, RZ ;  /* 0x0000000107077810 */ /* 0x000fc80007ffe0ff */
[----:B------:R-:W-:Y:S01]  /*09c0*/  ISETP.NE.AND P0, PT, R7, RZ, PT ;  /* 0x000000ff0700720c */ /* 0x000fe20003f05270 */
[----:B-1----:R-:W-:-:S06]  /*09d0*/  IMAD.WIDE R2, R3, 0x4, R8 ;  /* 0x0000000403027825 */ /* 0x002fcc00078e0208 */
[----:B------:R-:W2:Y:S01]  /*09e0*/  LDG.E R3, desc[UR4][R2.64] ;  /* 0x0000000402037981 */ /* 0x000ea2000c1e1900 */
[----:B------:R-:W-:-:S05]  /*09f0*/  IADD3 R4, P1, PT, R4, 0x4, RZ ;  /* 0x0000000404047810 */ /* 0x000fca0007f3e0ff */
[----:B------:R-:W-:Y:S01]  /*0a00*/  IMAD.X R5, RZ, RZ, R5, P1 ;  /* 0x000000ffff057224 */ /* 0x000fe200008e0605 */
[----:B--2---:R-:W-:Y:S01]  /*0a10*/  IADD3 R6, PT, PT, R3, R6, RZ ;  /* 0x0000000603067210 */ /* 0x004fe20007ffe0ff */
[----:B------:R-:W-:Y:S06]  /*0a20*/  @P0 BRA `(.L_x_20) ;  /* 0xfffffffc00dc0947 */ /* 0x000fec000383ffff */
.L_x_15:
[----:B------:R-:W0:Y:S02]  /*0a30*/  LDC.64 R2, c[0x0][0x390] ;  /* 0x0000e400ff027b82 */ /* 0x000e240000000a00 */
[----:B0-----:R-:W-:-:S05]  /*0a40*/  IMAD.WIDE.U32 R2, R0, 0x4, R2 ;  /* 0x0000000400027825 */ /* 0x001fca00078e0002 */
[----:B------:R-:W2:Y:S02]  /*0a50*/  LDG.E R5, desc[UR4][R2.64] ;  /* 0x0000000402057981 */ /* 0x000ea4000c1e1900 */
[----:B--2---:R-:W-:-:S05]  /*0a60*/  IADD3 R5, PT, PT, R5, R6, RZ ;  /* 0x0000000605057210 */ /* 0x004fca0007ffe0ff */
[----:B------:R-:W-:Y:S01]  /*0a70*/  STG.E desc[UR4][R2.64], R5 ;  /* 0x0000000502007986 */ /* 0x000fe2000c101904 */
[----:B------:R-:W-:Y:S05]  /*0a80*/  EXIT ;  /* 0x000000000000794d */ /* 0x000fea0003800000 */
.L_x_21:
        /* <DEDUP_REMOVED lines=15> */
.L_x_25:


//--------------------- .nv.shared.reserved.0     --------------------------
	.section	.nv.shared.reserved.0,"aw",@nobits
	.weak		__nv_reservedSMEM_offset_0_alias
	.size		__nv_reservedSMEM_offset_0_alias, 0, 64
	.other		__nv_reservedSMEM_offset_0_alias,@"STO_CUDA_RESERVED_SHARED STV_DEFAULT"
__nv_reservedSMEM_offset_0_alias:
	.zero		0
	.zero		64


//--------------------- .nv.constant0._Z12dkernel_MaxsPiS_S_S_ --------------------------
	.section	.nv.constant0._Z12dkernel_MaxsPiS_S_S_,"a",@progbits
	.sectionflags	@""
	.align	4
.nv.constant0._Z12dkernel_MaxsPiS_S_S_:
	.zero		928


//--------------------- .nv.constant0._Z12dkernel_MinsPiS_S_S_ --------------------------
	.section	.nv.constant0._Z12dkernel_MinsPiS_S_S_,"a",@progbits
	.sectionflags	@""
	.align	4
.nv.constant0._Z12dkernel_MinsPiS_S_S_:
	.zero		928


//--------------------- .nv.constant0._Z12dkernel_AddsPiS_S_S_ --------------------------
	.section	.nv.constant0._Z12dkernel_AddsPiS_S_S_,"a",@progbits
	.sectionflags	@""
	.align	4
.nv.constant0._Z12dkernel_AddsPiS_S_S_:
	.zero		928


//--------------------- SYMBOLS --------------------------

	.type		.nv.reservedSmem.offset0,@object
	.size		.nv.reservedSmem.offset0,0x4
